// auto-generated by cutlass_sweep.gemm — config: {"arch": "sm_100", "cluster_m": 2, "cluster_n": 1, "dtype": "bf16", "stages": 0, "tile_k": 128, "tile_m": 64, "tile_n": 256}
#include "cutlass/cutlass.h"
#include "cutlass/gemm/collective/collective_builder.hpp"
#include "cutlass/gemm/device/gemm_universal_adapter.h"
#include "cutlass/gemm/kernel/gemm_universal.hpp"
#include "cutlass/epilogue/collective/collective_builder.hpp"

using ElemA = cutlass::bfloat16_t;
using ElemB = cutlass::bfloat16_t;
using ElemCD = cutlass::bfloat16_t;
using Acc  = float;
using TileShape    = cute::Shape<cute::_64, cute::_256, cute::_128>;
using ClusterShape = cute::Shape<cute::_2, cute::_1, cute::_1>;

using CollectiveEpilogue = typename cutlass::epilogue::collective::CollectiveBuilder<
    cutlass::arch::Sm100, cutlass::arch::OpClassTensorOp,
    TileShape, ClusterShape,
    cutlass::epilogue::collective::EpilogueTileAuto,
    Acc, Acc,
    ElemCD, cutlass::layout::RowMajor, 128 / cutlass::sizeof_bits<ElemCD>::value,
    ElemCD, cutlass::layout::RowMajor, 128 / cutlass::sizeof_bits<ElemCD>::value,
    cutlass::epilogue::collective::EpilogueScheduleAuto
  >::CollectiveOp;

using CollectiveMainloop = typename cutlass::gemm::collective::CollectiveBuilder<
    cutlass::arch::Sm100, cutlass::arch::OpClassTensorOp,
    ElemA, cutlass::layout::RowMajor, 128 / cutlass::sizeof_bits<ElemA>::value,
    ElemB, cutlass::layout::ColumnMajor, 128 / cutlass::sizeof_bits<ElemB>::value,
    Acc,
    TileShape, ClusterShape,
    cutlass::gemm::collective::StageCountAutoCarveout<static_cast<int>(sizeof(typename CollectiveEpilogue::SharedStorage))>,
    cutlass::gemm::collective::KernelScheduleAuto
  >::CollectiveOp;

using GemmKernel = cutlass::gemm::kernel::GemmUniversal<
    cute::Shape<int,int,int,int>,
    CollectiveMainloop,
    CollectiveEpilogue
>;
using Gemm = cutlass::gemm::device::GemmUniversalAdapter<GemmKernel>;

// Force the device kernel symbol into the cubin without needing a host main.
auto* _anchor = &cutlass::device_kernel<GemmKernel>;


// ===== COMPILED SASS (sm_100a) =====

	.target	sm_100a

	.elftype	@"ET_EXEC"


//--------------------- .note.nv.tkinfo           --------------------------
	.section	.note.nv.tkinfo,"",@"SHT_NOTE"
	.sectionflags	@"SHF_NOTE_NV_TKINFO"
	.tkinfo
        /*0018*/ 	.word	0x00000002
        /*0030*/ 	.string	""
        /*0030*/ 	.string	"ptxas"
        /*0030*/ 	.string	"Cuda compilation tools, release 13.0, V13.0.88"
        /*0030*/ 	.string	"Build cuda_13.0.r13.0/compiler.36424714_0"
        /*0030*/ 	.string	"-arch sm_100a -m 64 "



//--------------------- .note.nv.cuinfo           --------------------------
	.section	.note.nv.cuinfo,"",@"SHT_NOTE"
	.sectionflags	@"SHF_NOTE_NV_CUINFO"
        /*0018*/ 	.short	0x0002
        /*001a*/ 	.short	0x0064
        /*001c*/ 	.short	0x0082
	.zero		2


//--------------------- .nv.info                  --------------------------
	.section	.nv.info,"",@"SHT_CUDA_INFO"
	.align	4


	//----- nvinfo : EIATTR_REGCOUNT
	.align		4
        /*0000*/ 	.byte	0x04, 0x2f
        /*0002*/ 	.short	(.L_19 - .L_18)
	.align		4
.L_18:
        /*0004*/ 	.word	index@(_ZN7cutlass13device_kernelINS_4gemm6kernel13GemmUniversalIN4cute5tupleIJiiiiEEENS1_10collective13CollectiveMmaINS1_35MainloopSm100TmaUmmaWarpSpecializedILi2ELi2ELi4ENS5_IJNS4_1CILi2EEENSA_ILi1EEESC_EEEEENS5_IJNSA_ILi64EEENSA_ILi256EEENSA_ILi128EEEEEENS_10bfloat16_tENS5_IJlSC_lEEESJ_SK_NS4_8TiledMMAINS4_8MMA_AtomIJNS4_20SM100_MMA_F16BF16_SSISJ_SJ_fLi64ELi256ELNS4_4UMMA5MajorE0ELSP_0ELNSO_7ScaleInE0ELSQ_0EEEEEENS4_6LayoutINS5_IJSC_SC_SC_EEENS5_IJNSA_ILi0EEESV_SV_EEEEENS5_IJNS4_10UnderscoreESY_SY_EEEEENS4_13SM90_TMA_LOADENS4_14ComposedLayoutINS4_7SwizzleILi3ELi4ELi3EEENS4_18smem_ptr_flag_bitsILi16EEENST_INS5_IJNSA_ILi8EEESF_EEENS5_IJSF_SC_EEEEEEEvNS4_8identityENS4_23SM90_TMA_LOAD_MULTICASTES1B_vS1C_EENS_8epilogue10collective18CollectiveEpilogueINS1F_23Sm100TmaWarpSpecializedILi4ELi2ELi32ELb1ELb0EEEJSI_NS5_IJNST_ISF_SC_EES1K_EEESJ_SK_SJ_SK_NS1F_6fusion15FusionCallbacksIS1J_NS1M_17LinearCombinationISJ_fSJ_fLNS_15FloatRoundStyleE2EEESI_S1L_JEEENS4_5SM1004TMEM4LOAD26SM100_TMEM_LOAD_16dp256b8xES11_S1B_NS4_17SM75_U32x4_LDSM_NENS4_14SM90_TMA_STOREES1B_NS4_17SM90_U32x4_STSM_NENS4_39AutoVectorizingCopyWithAssumedAlignmentILi128EEEEEEvvEEEEvNT_6ParamsE)
        /*0008*/ 	.word	0x0000007a


	//----- nvinfo : EIATTR_FRAME_SIZE
	.align		4
.L_19:
        /*000c*/ 	.byte	0x04, 0x11
        /*000e*/ 	.short	(.L_21 - .L_20)
	.align		4
.L_20:
        /*0010*/ 	.word	index@($__internal_2_$__cuda_sm10x_tcgen05_guardrail_trap_unallocated_columns_being_dealloced)
        /*0014*/ 	.word	0x00000000


	//----- nvinfo : EIATTR_FRAME_SIZE
	.align		4
.L_21:
        /*0018*/ 	.byte	0x04, 0x11
        /*001a*/ 	.short	(.L_23 - .L_22)
	.align		4
.L_22:
        /*001c*/ 	.word	index@($__internal_1_$__cuda_sm10x_tcgen05_guardrail_trap_phase_invalid_during_alloc)
        /*0020*/ 	.word	0x00000000


	//----- nvinfo : EIATTR_FRAME_SIZE
	.align		4
.L_23:
        /*0024*/ 	.byte	0x04, 0x11
        /*0026*/ 	.short	(.L_25 - .L_24)
	.align		4
.L_24:
        /*0028*/ 	.word	index@($__internal_0_$__cuda_sm10x_tcgen05_guardrail_trap_col_being_dealloced_not_returned_by_alloc)
        /*002c*/ 	.word	0x00000000


	//----- nvinfo : EIATTR_FRAME_SIZE
	.align		4
.L_25:
        /*0030*/ 	.byte	0x04, 0x11
        /*0032*/ 	.short	(.L_27 - .L_26)
	.align		4
.L_26:
        /*0034*/ 	.word	index@(_ZN7cutlass13device_kernelINS_4gemm6kernel13GemmUniversalIN4cute5tupleIJiiiiEEENS1_10collective13CollectiveMmaINS1_35MainloopSm100TmaUmmaWarpSpecializedILi2ELi2ELi4ENS5_IJNS4_1CILi2EEENSA_ILi1EEESC_EEEEENS5_IJNSA_ILi64EEENSA_ILi256EEENSA_ILi128EEEEEENS_10bfloat16_tENS5_IJlSC_lEEESJ_SK_NS4_8TiledMMAINS4_8MMA_AtomIJNS4_20SM100_MMA_F16BF16_SSISJ_SJ_fLi64ELi256ELNS4_4UMMA5MajorE0ELSP_0ELNSO_7ScaleInE0ELSQ_0EEEEEENS4_6LayoutINS5_IJSC_SC_SC_EEENS5_IJNSA_ILi0EEESV_SV_EEEEENS5_IJNS4_10UnderscoreESY_SY_EEEEENS4_13SM90_TMA_LOADENS4_14ComposedLayoutINS4_7SwizzleILi3ELi4ELi3EEENS4_18smem_ptr_flag_bitsILi16EEENST_INS5_IJNSA_ILi8EEESF_EEENS5_IJSF_SC_EEEEEEEvNS4_8identityENS4_23SM90_TMA_LOAD_MULTICASTES1B_vS1C_EENS_8epilogue10collective18CollectiveEpilogueINS1F_23Sm100TmaWarpSpecializedILi4ELi2ELi32ELb1ELb0EEEJSI_NS5_IJNST_ISF_SC_EES1K_EEESJ_SK_SJ_SK_NS1F_6fusion15FusionCallbacksIS1J_NS1M_17LinearCombinationISJ_fSJ_fLNS_15FloatRoundStyleE2EEESI_S1L_JEEENS4_5SM1004TMEM4LOAD26SM100_TMEM_LOAD_16dp256b8xES11_S1B_NS4_17SM75_U32x4_LDSM_NENS4_14SM90_TMA_STOREES1B_NS4_17SM90_U32x4_STSM_NENS4_39AutoVectorizingCopyWithAssumedAlignmentILi128EEEEEEvvEEEEvNT_6ParamsE)
        /*0038*/ 	.word	0x00000000


	//----- nvinfo : EIATTR_MIN_STACK_SIZE
	.align		4
.L_27:
        /*003c*/ 	.byte	0x04, 0x12
        /*003e*/ 	.short	(.L_29 - .L_28)
	.align		4
.L_28:
        /*0040*/ 	.word	index@(_ZN7cutlass13device_kernelINS_4gemm6kernel13GemmUniversalIN4cute5tupleIJiiiiEEENS1_10collective13CollectiveMmaINS1_35MainloopSm100TmaUmmaWarpSpecializedILi2ELi2ELi4ENS5_IJNS4_1CILi2EEENSA_ILi1EEESC_EEEEENS5_IJNSA_ILi64EEENSA_ILi256EEENSA_ILi128EEEEEENS_10bfloat16_tENS5_IJlSC_lEEESJ_SK_NS4_8TiledMMAINS4_8MMA_AtomIJNS4_20SM100_MMA_F16BF16_SSISJ_SJ_fLi64ELi256ELNS4_4UMMA5MajorE0ELSP_0ELNSO_7ScaleInE0ELSQ_0EEEEEENS4_6LayoutINS5_IJSC_SC_SC_EEENS5_IJNSA_ILi0EEESV_SV_EEEEENS5_IJNS4_10UnderscoreESY_SY_EEEEENS4_13SM90_TMA_LOADENS4_14ComposedLayoutINS4_7SwizzleILi3ELi4ELi3EEENS4_18smem_ptr_flag_bitsILi16EEENST_INS5_IJNSA_ILi8EEESF_EEENS5_IJSF_SC_EEEEEEEvNS4_8identityENS4_23SM90_TMA_LOAD_MULTICASTES1B_vS1C_EENS_8epilogue10collective18CollectiveEpilogueINS1F_23Sm100TmaWarpSpecializedILi4ELi2ELi32ELb1ELb0EEEJSI_NS5_IJNST_ISF_SC_EES1K_EEESJ_SK_SJ_SK_NS1F_6fusion15FusionCallbacksIS1J_NS1M_17LinearCombinationISJ_fSJ_fLNS_15FloatRoundStyleE2EEESI_S1L_JEEENS4_5SM1004TMEM4LOAD26SM100_TMEM_LOAD_16dp256b8xES11_S1B_NS4_17SM75_U32x4_LDSM_NENS4_14SM90_TMA_STOREES1B_NS4_17SM90_U32x4_STSM_NENS4_39AutoVectorizingCopyWithAssumedAlignmentILi128EEEEEEvvEEEEvNT_6ParamsE)
        /*0044*/ 	.word	0x00000000
.L_29:


//--------------------- .nv.compat                --------------------------
	.section	.nv.compat,"",@"SHT_CUDA_COMPAT_INFO"
	.align	4
        /*0000*/ 	.byte	0x02, 0x09, 0x01, 0x00, 0x02, 0x02, 0x02, 0x00, 0x02, 0x05, 0x05, 0x00, 0x03, 0x07, 0x01, 0x01
        /*0010*/ 	.byte	0x02, 0x03, 0x01, 0x00, 0x02, 0x06, 0x01, 0x00, 0x04, 0x0b, 0x08, 0x00, 0x09, 0x00, 0x00, 0x00
        /*0020*/ 	.byte	0x00, 0x00, 0x00, 0x00


//--------------------- .nv.info._ZN7cutlass13device_kernelINS_4gemm6kernel13GemmUniversalIN4cute5tupleIJiiiiEEENS1_10collective13CollectiveMmaINS1_35MainloopSm100TmaUmmaWarpSpecializedILi2ELi2ELi4ENS5_IJNS4_1CILi2EEENSA_ILi1EEESC_EEEEENS5_IJNSA_ILi64EEENSA_ILi256EEENSA_ILi128EEEEEENS_10bfloat16_tENS5_IJlSC_lEEESJ_SK_NS4_8TiledMMAINS4_8MMA_AtomIJNS4_20SM100_MMA_F16BF16_SSISJ_SJ_fLi64ELi256ELNS4_4UMMA5MajorE0ELSP_0ELNSO_7ScaleInE0ELSQ_0EEEEEENS4_6LayoutINS5_IJSC_SC_SC_EEENS5_IJNSA_ILi0EEESV_SV_EEEEENS5_IJNS4_10UnderscoreESY_SY_EEEEENS4_13SM90_TMA_LOADENS4_14ComposedLayoutINS4_7SwizzleILi3ELi4ELi3EEENS4_18smem_ptr_flag_bitsILi16EEENST_INS5_IJNSA_ILi8EEESF_EEENS5_IJSF_SC_EEEEEEEvNS4_8identityENS4_23SM90_TMA_LOAD_MULTICASTES1B_vS1C_EENS_8epilogue10collective18CollectiveEpilogueINS1F_23Sm100TmaWarpSpecializedILi4ELi2ELi32ELb1ELb0EEEJSI_NS5_IJNST_ISF_SC_EES1K_EEESJ_SK_SJ_SK_NS1F_6fusion15FusionCallbacksIS1J_NS1M_17LinearCombinationISJ_fSJ_fLNS_15FloatRoundStyleE2EEESI_S1L_JEEENS4_5SM1004TMEM4LOAD26SM100_TMEM_LOAD_16dp256b8xES11_S1B_NS4_17SM75_U32x4_LDSM_NENS4_14SM90_TMA_STOREES1B_NS4_17SM90_U32x4_STSM_NENS4_39AutoVectorizingCopyWithAssumedAlignmentILi128EEEEEEvvEEEEvNT_6ParamsE --------------------------
	.section	.nv.info._ZN7cutlass13device_kernelINS_4gemm6kernel13GemmUniversalIN4cute5tupleIJiiiiEEENS1_10collective13CollectiveMmaINS1_35MainloopSm100TmaUmmaWarpSpecializedILi2ELi2ELi4ENS5_IJNS4_1CILi2EEENSA_ILi1EEESC_EEEEENS5_IJNSA_ILi64EEENSA_ILi256EEENSA_ILi128EEEEEENS_10bfloat16_tENS5_IJlSC_lEEESJ_SK_NS4_8TiledMMAINS4_8MMA_AtomIJNS4_20SM100_MMA_F16BF16_SSISJ_SJ_fLi64ELi256ELNS4_4UMMA5MajorE0ELSP_0ELNSO_7ScaleInE0ELSQ_0EEEEEENS4_6LayoutINS5_IJSC_SC_SC_EEENS5_IJNSA_ILi0EEESV_SV_EEEEENS5_IJNS4_10UnderscoreESY_SY_EEEEENS4_13SM90_TMA_LOADENS4_14ComposedLayoutINS4_7SwizzleILi3ELi4ELi3EEENS4_18smem_ptr_flag_bitsILi16EEENST_INS5_IJNSA_ILi8EEESF_EEENS5_IJSF_SC_EEEEEEEvNS4_8identityENS4_23SM90_TMA_LOAD_MULTICASTES1B_vS1C_EENS_8epilogue10collective18CollectiveEpilogueINS1F_23Sm100TmaWarpSpecializedILi4ELi2ELi32ELb1ELb0EEEJSI_NS5_IJNST_ISF_SC_EES1K_EEESJ_SK_SJ_SK_NS1F_6fusion15FusionCallbacksIS1J_NS1M_17LinearCombinationISJ_fSJ_fLNS_15FloatRoundStyleE2EEESI_S1L_JEEENS4_5SM1004TMEM4LOAD26SM100_TMEM_LOAD_16dp256b8xES11_S1B_NS4_17SM75_U32x4_LDSM_NENS4_14SM90_TMA_STOREES1B_NS4_17SM90_U32x4_STSM_NENS4_39AutoVectorizingCopyWithAssumedAlignmentILi128EEEEEEvvEEEEvNT_6ParamsE,"",@"SHT_CUDA_INFO"
	.sectionflags	@""
	.align	4


	//----- nvinfo : EIATTR_CUDA_API_VERSION
	.align		4
        /*0000*/ 	.byte	0x04, 0x37
        /*0002*/ 	.short	(.L_31 - .L_30)
.L_30:
        /*0004*/ 	.word	0x00000082


	//----- nvinfo : EIATTR_KPARAM_INFO
	.align		4
.L_31:
        /*0008*/ 	.byte	0x04, 0x17
        /*000a*/ 	.short	(.L_33 - .L_32)
.L_32:
        /*000c*/ 	.word	0x00000000
        /*0010*/ 	.short	0x0000
        /*0012*/ 	.short	0x0000
        /*0014*/ 	.byte	0x00, 0xf0, 0x01, 0x20


	//----- nvinfo : EIATTR_AT_ENTRY_FRAGMENTS
	.align		4
.L_33:
        /*0018*/ 	.byte	0x04, 0x4f
        /*001a*/ 	.short	(.L_35 - .L_34)


	//   ....[0]....
.L_34:
        /*001c*/ 	.word	0x00000006


	//----- nvinfo : EIATTR_RESERVED_SMEM_USED
	.align		4
.L_35:
        /*0020*/ 	.byte	0x01, 0x41
	.zero		2


	//----- nvinfo : EIATTR_SPARSE_MMA_MASK
	.align		4
        /*0024*/ 	.byte	0x03, 0x50
        /*0026*/ 	.short	0x0000


	//----- nvinfo : EIATTR_TCGEN05_1CTA_USED
	.align		4
        /*0028*/ 	.byte	0x01, 0x51
	.zero		2


	//----- nvinfo : EIATTR_MAXREG_COUNT
	.align		4
        /*002c*/ 	.byte	0x03, 0x1b
        /*002e*/ 	.short	0x00ff


	//----- nvinfo : EIATTR_NUM_BARRIERS
	.align		4
        /*0030*/ 	.byte	0x02, 0x4c
        /*0032*/ 	.byte	0x07
	.zero		1


	//----- nvinfo : EIATTR_EXTERNS
	.align		4
        /*0034*/ 	.byte	0x04, 0x0f
        /*0036*/ 	.short	(.L_37 - .L_36)


	//   ....[0]....
	.align		4
.L_36:
        /*0038*/ 	.word	index@(__assertfail)


	//----- nvinfo : EIATTR_MERCURY_ISA_VERSION
	.align		4
.L_37:
        /*003c*/ 	.byte	0x03, 0x5f
        /*003e*/ 	.short	0x0101


	//----- nvinfo : EIATTR_INT_WARP_WIDE_INSTR_OFFSETS
	.align		4
        /*0040*/ 	.byte	0x04, 0x31
        /*0042*/ 	.short	(.L_39 - .L_38)


	//   ....[0]....
.L_38:
        /*0044*/ 	.word	0x00003e70


	//   ....[1]....
        /*0048*/ 	.word	0x00003e90


	//   ....[2]....
        /*004c*/ 	.word	0x00003ec0


	//   ....[3]....
        /*0050*/ 	.word	0x00004a90


	//   ....[4]....
        /*0054*/ 	.word	0x00004af0


	//   ....[5]....
        /*0058*/ 	.word	0x00004be0


	//   ....[6]....
        /*005c*/ 	.word	0x00004c60


	//   ....[7]....
        /*0060*/ 	.word	0x00004d60


	//   ....[8]....
        /*0064*/ 	.word	0x00004df0


	//   ....[9]....
        /*0068*/ 	.word	0x00004ef0


	//   ....[10]....
        /*006c*/ 	.word	0x00004fa0


	//----- nvinfo : EIATTR_COOP_GROUP_MASK_REGIDS
	.align		4
.L_39:
        /*0070*/ 	.byte	0x04, 0x29
        /*0072*/ 	.short	(.L_41 - .L_40)


	//   ....[0]....
.L_40:
        /*0074*/ 	.word	0xffffffff


	//   ....[1]....
        /*0078*/ 	.word	0xffffffff


	//   ....[2]....
        /*007c*/ 	.word	0xffffffff


	//   ....[3]....
        /*0080*/ 	.word	0xffffffff


	//   ....[4]....
        /*0084*/ 	.word	0xffffffff


	//   ....[5]....
        /*0088*/ 	.word	0xffffffff


	//   ....[6]....
        /*008c*/ 	.word	0xffffffff


	//   ....[7]....
        /*0090*/ 	.word	0xffffffff


	//   ....[8]....
        /*0094*/ 	.word	0xffffffff


	//   ....[9]....
        /*0098*/ 	.word	0xffffffff


	//   ....[10]....
        /*009c*/ 	.word	0xffffffff


	//   ....[11]....
        /*00a0*/ 	.word	0xffffffff


	//   ....[12]....
        /*00a4*/ 	.word	0xffffffff


	//   ....[13]....
        /*00a8*/ 	.word	0xffffffff


	//----- nvinfo : EIATTR_COOP_GROUP_INSTR_OFFSETS
	.align		4
.L_41:
        /*00ac*/ 	.byte	0x04, 0x28
        /*00ae*/ 	.short	(.L_43 - .L_42)


	//   ....[0]....
.L_42:
        /*00b0*/ 	.word	0x00000080


	//   ....[1]....
        /*00b4*/ 	.word	0x000004f0


	//   ....[2]....
        /*00b8*/ 	.word	0x00000650


	//   ....[3]....
        /*00bc*/ 	.word	0x000007f0


	//   ....[4]....
        /*00c0*/ 	.word	0x000008f0


	//   ....[5]....
        /*00c4*/ 	.word	0x00000a60


	//   ....[6]....
        /*00c8*/ 	.word	0x00000c00


	//   ....[7]....
        /*00cc*/ 	.word	0x00000db0


	//   ....[8]....
        /*00d0*/ 	.word	0x00002110


	//   ....[9]....
        /*00d4*/ 	.word	0x00002ea0


	//   ....[10]....
        /*00d8*/ 	.word	0x000030b0


	//   ....[11]....
        /*00dc*/ 	.word	0x000030e0


	//   ....[12]....
        /*00e0*/ 	.word	0x00003d50


	//   ....[13]....
        /*00e4*/ 	.word	0x00003f80


	//----- nvinfo : EIATTR_VRC_CTA_INIT_COUNT
	.align		4
.L_43:
        /*00e8*/ 	.byte	0x02, 0x4a
        /*00ea*/ 	.byte	0x80
	.zero		1


	//----- nvinfo : EIATTR_SYSCALL_OFFSETS
	.align		4
        /*00ec*/ 	.byte	0x04, 0x46
        /*00ee*/ 	.short	(.L_45 - .L_44)


	//   ....[0]....
.L_44:
        /*00f0*/ 	.word	0x00005c30


	//   ....[1]....
        /*00f4*/ 	.word	0x00005d20


	//   ....[2]....
        /*00f8*/ 	.word	0x000065c0


	//   ....[3]....
        /*00fc*/ 	.word	0x00007280


	//   ....[4]....
        /*0100*/ 	.word	0x00007ef0


	//   ....[5]....
        /*0104*/ 	.word	0x00008b60


	//----- nvinfo : EIATTR_MBARRIER_INSTR_OFFSETS
	.align		4
.L_45:
        /*0108*/ 	.byte	0x04, 0x39
        /*010a*/ 	.short	(.L_47 - .L_46)


	//   ....[0]....
.L_46:
        /*010c*/ 	.word	0x00000600
        /*0110*/ 	.word	0x000000ff
        /*0114*/ 	.word	0x00000000
        /*0118*/ 	.short	0x0100
        /*011a*/ 	.byte	0x04
	.zero		1


	//   ....[1]....
        /*011c*/ 	.word	0x00000610
        /*0120*/ 	.word	0x000000ff
        /*0124*/ 	.word	0x00000010
        /*0128*/ 	.short	0x0100
        /*012a*/ 	.byte	0x04
	.zero		1


	//   ....[2]....
        /*012c*/ 	.word	0x00000620
        /*0130*/ 	.word	0x000000ff
        /*0134*/ 	.word	0x00000008
        /*0138*/ 	.short	0x0100
        /*013a*/ 	.byte	0x04
	.zero		1


	//   ....[3]....
        /*013c*/ 	.word	0x00000630
        /*0140*/ 	.word	0x000000ff
        /*0144*/ 	.word	0x00000018
        /*0148*/ 	.short	0x0100
        /*014a*/ 	.byte	0x04
	.zero		1


	//   ....[4]....
        /*014c*/ 	.word	0x00000760
        /*0150*/ 	.word	0x000000ff
        /*0154*/ 	.word	0x00000020
        /*0158*/ 	.short	0x0100
        /*015a*/ 	.byte	0x04
	.zero		1


	//   ....[5]....
        /*015c*/ 	.word	0x00000770
        /*0160*/ 	.word	0x000000ff
        /*0164*/ 	.word	0x00000040
        /*0168*/ 	.short	0x0100
        /*016a*/ 	.byte	0x04
	.zero		1


	//   ....[6]....
        /*016c*/ 	.word	0x00000780
        /*0170*/ 	.word	0x000000ff
        /*0174*/ 	.word	0x00000028
        /*0178*/ 	.short	0x0100
        /*017a*/ 	.byte	0x04
	.zero		1


	//   ....[7]....
        /*017c*/ 	.word	0x00000790
        /*0180*/ 	.word	0x000000ff
        /*0184*/ 	.word	0x00000048
        /*0188*/ 	.short	0x0100
        /*018a*/ 	.byte	0x04
	.zero		1


	//   ....[8]....
        /*018c*/ 	.word	0x000007a0
        /*0190*/ 	.word	0x000000ff
        /*0194*/ 	.word	0x00000030
        /*0198*/ 	.short	0x0100
        /*019a*/ 	.byte	0x04
	.zero		1


	//   ....[9]....
        /*019c*/ 	.word	0x000007b0
        /*01a0*/ 	.word	0x000000ff
        /*01a4*/ 	.word	0x00000050
        /*01a8*/ 	.short	0x0100
        /*01aa*/ 	.byte	0x04
	.zero		1


	//   ....[10]....
        /*01ac*/ 	.word	0x000007c0
        /*01b0*/ 	.word	0x000000ff
        /*01b4*/ 	.word	0x00000038
        /*01b8*/ 	.short	0x0100
        /*01ba*/ 	.byte	0x04
	.zero		1


	//   ....[11]....
        /*01bc*/ 	.word	0x000007d0
        /*01c0*/ 	.word	0x000000ff
        /*01c4*/ 	.word	0x00000058
        /*01c8*/ 	.short	0x0100
        /*01ca*/ 	.byte	0x04
	.zero		1


	//   ....[12]....
        /*01cc*/ 	.word	0x000008c0
        /*01d0*/ 	.word	0x000000ff
        /*01d4*/ 	.word	0x00000060
        /*01d8*/ 	.short	0x0100
        /*01da*/ 	.byte	0x06
	.zero		1


	//   ....[13]....
        /*01dc*/ 	.word	0x000008d0
        /*01e0*/ 	.word	0x000000ff
        /*01e4*/ 	.word	0x00000068
        /*01e8*/ 	.short	0x0100
        /*01ea*/ 	.byte	0x06
	.zero		1


	//   ....[14]....
        /*01ec*/ 	.word	0x00000a10
        /*01f0*/ 	.word	0x000000ff
        /*01f4*/ 	.word	0x00000070
        /*01f8*/ 	.short	0x0100
        /*01fa*/ 	.byte	0x06
	.zero		1


	//   ....[15]....
        /*01fc*/ 	.word	0x00000a20
        /*0200*/ 	.word	0x000000ff
        /*0204*/ 	.word	0x00000080
        /*0208*/ 	.short	0x0100
        /*020a*/ 	.byte	0x06
	.zero		1


	//   ....[16]....
        /*020c*/ 	.word	0x00000a30
        /*0210*/ 	.word	0x000000ff
        /*0214*/ 	.word	0x00000078
        /*0218*/ 	.short	0x0100
        /*021a*/ 	.byte	0x06
	.zero		1


	//   ....[17]....
        /*021c*/ 	.word	0x00000a40
        /*0220*/ 	.word	0x000000ff
        /*0224*/ 	.word	0x00000088
        /*0228*/ 	.short	0x0100
        /*022a*/ 	.byte	0x06
	.zero		1


	//   ....[18]....
        /*022c*/ 	.word	0x00000b70
        /*0230*/ 	.word	0x000000ff
        /*0234*/ 	.word	0x00000090
        /*0238*/ 	.short	0x0100
        /*023a*/ 	.byte	0x04
	.zero		1


	//   ....[19]....
        /*023c*/ 	.word	0x00000b80
        /*0240*/ 	.word	0x000000ff
        /*0244*/ 	.word	0x000000b0
        /*0248*/ 	.short	0x0100
        /*024a*/ 	.byte	0x04
	.zero		1


	//   ....[20]....
        /*024c*/ 	.word	0x00000b90
        /*0250*/ 	.word	0x000000ff
        /*0254*/ 	.word	0x00000098
        /*0258*/ 	.short	0x0100
        /*025a*/ 	.byte	0x04
	.zero		1


	//   ....[21]....
        /*025c*/ 	.word	0x00000ba0
        /*0260*/ 	.word	0x000000ff
        /*0264*/ 	.word	0x000000b8
        /*0268*/ 	.short	0x0100
        /*026a*/ 	.byte	0x04
	.zero		1


	//   ....[22]....
        /*026c*/ 	.word	0x00000bb0
        /*0270*/ 	.word	0x000000ff
        /*0274*/ 	.word	0x000000a0
        /*0278*/ 	.short	0x0100
        /*027a*/ 	.byte	0x04
	.zero		1


	//   ....[23]....
        /*027c*/ 	.word	0x00000bc0
        /*0280*/ 	.word	0x000000ff
        /*0284*/ 	.word	0x000000c0
        /*0288*/ 	.short	0x0100
        /*028a*/ 	.byte	0x04
	.zero		1


	//   ....[24]....
        /*028c*/ 	.word	0x00000bd0
        /*0290*/ 	.word	0x000000ff
        /*0294*/ 	.word	0x000000a8
        /*0298*/ 	.short	0x0100
        /*029a*/ 	.byte	0x04
	.zero		1


	//   ....[25]....
        /*029c*/ 	.word	0x00000be0
        /*02a0*/ 	.word	0x000000ff
        /*02a4*/ 	.word	0x000000c8
        /*02a8*/ 	.short	0x0100
        /*02aa*/ 	.byte	0x04
	.zero		1


	//   ....[26]....
        /*02ac*/ 	.word	0x00000cd0
        /*02b0*/ 	.word	0x000000ff
        /*02b4*/ 	.word	0x000000d0
        /*02b8*/ 	.short	0x0100
        /*02ba*/ 	.byte	0x04
	.zero		1


	//   ....[27]....
        /*02bc*/ 	.word	0x00000ce0
        /*02c0*/ 	.word	0x000000ff
        /*02c4*/ 	.word	0x000000e0
        /*02c8*/ 	.short	0x0100
        /*02ca*/ 	.byte	0x04
	.zero		1


	//   ....[28]....
        /*02cc*/ 	.word	0x00000cf0
        /*02d0*/ 	.word	0x000000ff
        /*02d4*/ 	.word	0x000000d8
        /*02d8*/ 	.short	0x0100
        /*02da*/ 	.byte	0x04
	.zero		1


	//   ....[29]....
        /*02dc*/ 	.word	0x00000d00
        /*02e0*/ 	.word	0x000000ff
        /*02e4*/ 	.word	0x000000e8
        /*02e8*/ 	.short	0x0100
        /*02ea*/ 	.byte	0x04
	.zero		1


	//   ....[30]....
        /*02ec*/ 	.word	0x00001810
        /*02f0*/ 	.word	0x00000003
        /*02f4*/ 	.word	0x000000e0
        /*02f8*/ 	.short	0x010a
        /*02fa*/ 	.byte	0xff
	.zero		1


	//   ....[31]....
        /*02fc*/ 	.word	0x00001840
        /*0300*/ 	.word	0x00000003
        /*0304*/ 	.word	0x000000d0
        /*0308*/ 	.short	0x0101
        /*030a*/ 	.byte	0xff
	.zero		1


	//   ....[32]....
        /*030c*/ 	.word	0x00001910
        /*0310*/ 	.word	0x000000ff
        /*0314*/ 	.word	0x00000010
        /*0318*/ 	.short	0x010a
        /*031a*/ 	.byte	0x04
	.zero		1


	//   ....[33]....
        /*031c*/ 	.word	0x00001990
        /*0320*/ 	.word	0x000000ff
        /*0324*/ 	.word	0x00000010
        /*0328*/ 	.short	0x010a
        /*032a*/ 	.byte	0x21
	.zero		1


	//   ....[34]....
        /*032c*/ 	.word	0x00001b20
        /*0330*/ 	.word	0x000000ff
        /*0334*/ 	.word	0x00000010
        /*0338*/ 	.short	0x010a
        /*033a*/ 	.byte	0x05
	.zero		1


	//   ....[35]....
        /*033c*/ 	.word	0x00001d10
        /*0340*/ 	.word	0x000000ff
        /*0344*/ 	.word	0x00000068
        /*0348*/ 	.short	0x0101
        /*034a*/ 	.byte	0x0d
	.zero		1


	//   ....[36]....
        /*034c*/ 	.word	0x00001d30
        /*0350*/ 	.word	0x000000ff
        /*0354*/ 	.word	0x00000010
        /*0358*/ 	.short	0x010a
        /*035a*/ 	.byte	0x04
	.zero		1


	//   ....[37]....
        /*035c*/ 	.word	0x00001db0
        /*0360*/ 	.word	0x000000ff
        /*0364*/ 	.word	0x00000010
        /*0368*/ 	.short	0x010a
        /*036a*/ 	.byte	0x21
	.zero		1


	//   ....[38]....
        /*036c*/ 	.word	0x00001f40
        /*0370*/ 	.word	0x000000ff
        /*0374*/ 	.word	0x00000010
        /*0378*/ 	.short	0x010a
        /*037a*/ 	.byte	0x05
	.zero		1


	//   ....[39]....
        /*037c*/ 	.word	0x00002140
        /*0380*/ 	.word	0x00000003
        /*0384*/ 	.word	0x00000070
        /*0388*/ 	.short	0x010a
        /*038a*/ 	.byte	0xff
	.zero		1


	//   ....[40]....
        /*038c*/ 	.word	0x00002290
        /*0390*/ 	.word	0x00000000
        /*0394*/ 	.word	0x00000000
        /*0398*/ 	.short	0x0101
        /*039a*/ 	.byte	0xff
	.zero		1


	//   ....[41]....
        /*039c*/ 	.word	0x00002840
        /*03a0*/ 	.word	0x000000ff
        /*03a4*/ 	.word	0x00000000
        /*03a8*/ 	.short	0x010a
        /*03aa*/ 	.byte	0x04
	.zero		1


	//   ....[42]....
        /*03ac*/ 	.word	0x000028e0
        /*03b0*/ 	.word	0x00000000
        /*03b4*/ 	.word	0x00000000
        /*03b8*/ 	.short	0x010a
        /*03ba*/ 	.byte	0xff
	.zero		1


	//   ....[43]....
        /*03bc*/ 	.word	0x00002a00
        /*03c0*/ 	.word	0x00000002
        /*03c4*/ 	.word	0x000000d0
        /*03c8*/ 	.short	0x010a
        /*03ca*/ 	.byte	0xff
	.zero		1


	//   ....[44]....
        /*03cc*/ 	.word	0x00002a60
        /*03d0*/ 	.word	0x00000004
        /*03d4*/ 	.word	0x00000000
        /*03d8*/ 	.short	0x0101
        /*03da*/ 	.byte	0xff
	.zero		1


	//   ....[45]....
        /*03dc*/ 	.word	0x00002a80
        /*03e0*/ 	.word	0x000000ff
        /*03e4*/ 	.word	0x00000080
        /*03e8*/ 	.short	0x010a
        /*03ea*/ 	.byte	0x04
	.zero		1


	//   ....[46]....
        /*03ec*/ 	.word	0x00002ba0
        /*03f0*/ 	.word	0x00000002
        /*03f4*/ 	.word	0x00000070
        /*03f8*/ 	.short	0x010a
        /*03fa*/ 	.byte	0xff
	.zero		1


	//   ....[47]....
        /*03fc*/ 	.word	0x00002cb0
        /*0400*/ 	.word	0x00000002
        /*0404*/ 	.word	0x00000000
        /*0408*/ 	.short	0x0101
        /*040a*/ 	.byte	0xff
	.zero		1


	//   ....[48]....
        /*040c*/ 	.word	0x00002d40
        /*0410*/ 	.word	0x000000ff
        /*0414*/ 	.word	0x00000080
        /*0418*/ 	.short	0x0106
        /*041a*/ 	.byte	0x04
	.zero		1


	//   ....[49]....
        /*041c*/ 	.word	0x00002d60
        /*0420*/ 	.word	0x000000ff
        /*0424*/ 	.word	0x00000080
        /*0428*/ 	.short	0x010a
        /*042a*/ 	.byte	0x04
	.zero		1


	//   ....[50]....
        /*042c*/ 	.word	0x00002df0
        /*0430*/ 	.word	0x000000ff
        /*0434*/ 	.word	0x00000080
        /*0438*/ 	.short	0x0106
        /*043a*/ 	.byte	0x07
	.zero		1


	//   ....[51]....
        /*043c*/ 	.word	0x00002e30
        /*0440*/ 	.word	0x00000000
        /*0444*/ 	.word	0x00000080
        /*0448*/ 	.short	0x010a
        /*044a*/ 	.byte	0xff
	.zero		1


	//   ....[52]....
        /*044c*/ 	.word	0x00003400
        /*0450*/ 	.word	0x00000000
        /*0454*/ 	.word	0x00000070
        /*0458*/ 	.short	0x010a
        /*045a*/ 	.byte	0xff
	.zero		1


	//   ....[53]....
        /*045c*/ 	.word	0x00003500
        /*0460*/ 	.word	0x00000003
        /*0464*/ 	.word	0x00000000
        /*0468*/ 	.short	0x0101
        /*046a*/ 	.byte	0xff
	.zero		1


	//   ....[54]....
        /*046c*/ 	.word	0x00003510
        /*0470*/ 	.word	0x000000ff
        /*0474*/ 	.word	0x00000000
        /*0478*/ 	.short	0x010a
        /*047a*/ 	.byte	0x04
	.zero		1


	//   ....[55]....
        /*047c*/ 	.word	0x00003590
        /*0480*/ 	.word	0x000000ff
        /*0484*/ 	.word	0x000000b0
        /*0488*/ 	.short	0x010a
        /*048a*/ 	.byte	0x2e
	.zero		1


	//   ....[56]....
        /*048c*/ 	.word	0x00003670
        /*0490*/ 	.word	0x000000ff
        /*0494*/ 	.word	0x00000000
        /*0498*/ 	.short	0x010a
        /*049a*/ 	.byte	0x07
	.zero		1


	//   ....[57]....
        /*049c*/ 	.word	0x000037b0
        /*04a0*/ 	.word	0x000000ff
        /*04a4*/ 	.word	0x00000000
        /*04a8*/ 	.short	0x010a
        /*04aa*/ 	.byte	0x04
	.zero		1


	//   ....[58]....
        /*04ac*/ 	.word	0x00003b80
        /*04b0*/ 	.word	0x000000ff
        /*04b4*/ 	.word	0x00000000
        /*04b8*/ 	.short	0x010a
        /*04ba*/ 	.byte	0x04
	.zero		1


	//   ....[59]....
        /*04bc*/ 	.word	0x00003c10
        /*04c0*/ 	.word	0x000000ff
        /*04c4*/ 	.word	0x00000000
        /*04c8*/ 	.short	0x010a
        /*04ca*/ 	.byte	0x05
	.zero		1


	//   ....[60]....
        /*04cc*/ 	.word	0x00003ca0
        /*04d0*/ 	.word	0x000000ff
        /*04d4*/ 	.word	0x00000000
        /*04d8*/ 	.short	0x010a
        /*04da*/ 	.byte	0x05
	.zero		1


	//   ....[61]....
        /*04dc*/ 	.word	0x00003d30
        /*04e0*/ 	.word	0x000000ff
        /*04e4*/ 	.word	0x00000000
        /*04e8*/ 	.short	0x010a
        /*04ea*/ 	.byte	0x04
	.zero		1


	//   ....[62]....
        /*04ec*/ 	.word	0x00004250
        /*04f0*/ 	.word	0x00000008
        /*04f4*/ 	.word	0x00000070
        /*04f8*/ 	.short	0x010a
        /*04fa*/ 	.byte	0xff
	.zero		1


	//   ....[63]....
        /*04fc*/ 	.word	0x000043c0
        /*0500*/ 	.word	0x00000000
        /*0504*/ 	.word	0x00000000
        /*0508*/ 	.short	0x0101
        /*050a*/ 	.byte	0xff
	.zero		1


	//   ....[64]....
        /*050c*/ 	.word	0x000048a0
        /*0510*/ 	.word	0x000000ff
        /*0514*/ 	.word	0x00000068
        /*0518*/ 	.short	0x010a
        /*051a*/ 	.byte	0x15
	.zero		1


	//   ....[65]....
        /*051c*/ 	.word	0x00004a30
        /*0520*/ 	.word	0x000000ff
        /*0524*/ 	.word	0x00000040
        /*0528*/ 	.short	0x010a
        /*052a*/ 	.byte	0x15
	.zero		1


	//   ....[66]....
        /*052c*/ 	.word	0x00004b80
        /*0530*/ 	.word	0x000000ff
        /*0534*/ 	.word	0x00000020
        /*0538*/ 	.short	0x010b
        /*053a*/ 	.byte	0x15
	.zero		1


	//   ....[67]....
        /*053c*/ 	.word	0x00004ba0
        /*0540*/ 	.word	0x000000ff
        /*0544*/ 	.word	0x00000000
        /*0548*/ 	.short	0x0101
        /*054a*/ 	.byte	0x04
	.zero		1


	//   ....[68]....
        /*054c*/ 	.word	0x00004bb0
        /*0550*/ 	.word	0x000000ff
        /*0554*/ 	.word	0x00000048
        /*0558*/ 	.short	0x010a
        /*055a*/ 	.byte	0x15
	.zero		1


	//   ....[69]....
        /*055c*/ 	.word	0x00004d00
        /*0560*/ 	.word	0x000000ff
        /*0564*/ 	.word	0x00000028
        /*0568*/ 	.short	0x010b
        /*056a*/ 	.byte	0x15
	.zero		1


	//   ....[70]....
        /*056c*/ 	.word	0x00004d20
        /*0570*/ 	.word	0x000000ff
        /*0574*/ 	.word	0x00000000
        /*0578*/ 	.short	0x0101
        /*057a*/ 	.byte	0x04
	.zero		1


	//   ....[71]....
        /*057c*/ 	.word	0x00004d30
        /*0580*/ 	.word	0x000000ff
        /*0584*/ 	.word	0x00000050
        /*0588*/ 	.short	0x010a
        /*058a*/ 	.byte	0x15
	.zero		1


	//   ....[72]....
        /*058c*/ 	.word	0x00004e90
        /*0590*/ 	.word	0x000000ff
        /*0594*/ 	.word	0x00000030
        /*0598*/ 	.short	0x010b
        /*059a*/ 	.byte	0x15
	.zero		1


	//   ....[73]....
        /*059c*/ 	.word	0x00004eb0
        /*05a0*/ 	.word	0x000000ff
        /*05a4*/ 	.word	0x00000000
        /*05a8*/ 	.short	0x0101
        /*05aa*/ 	.byte	0x04
	.zero		1


	//   ....[74]....
        /*05ac*/ 	.word	0x00004ec0
        /*05b0*/ 	.word	0x000000ff
        /*05b4*/ 	.word	0x00000058
        /*05b8*/ 	.short	0x010a
        /*05ba*/ 	.byte	0x15
	.zero		1


	//   ....[75]....
        /*05bc*/ 	.word	0x000050b0
        /*05c0*/ 	.word	0x000000ff
        /*05c4*/ 	.word	0x00000038
        /*05c8*/ 	.short	0x010b
        /*05ca*/ 	.byte	0x15
	.zero		1


	//   ....[76]....
        /*05cc*/ 	.word	0x000050c0
        /*05d0*/ 	.word	0x000000ff
        /*05d4*/ 	.word	0x00000000
        /*05d8*/ 	.short	0x0101
        /*05da*/ 	.byte	0x28
	.zero		1


	//   ....[77]....
        /*05dc*/ 	.word	0x000050f0
        /*05e0*/ 	.word	0x000000ff
        /*05e4*/ 	.word	0x00000040
        /*05e8*/ 	.short	0x010a
        /*05ea*/ 	.byte	0x15
	.zero		1


	//   ....[78]....
        /*05ec*/ 	.word	0x00005110
        /*05f0*/ 	.word	0x000000ff
        /*05f4*/ 	.word	0x00000048
        /*05f8*/ 	.short	0x010a
        /*05fa*/ 	.byte	0x15
	.zero		1


	//   ....[79]....
        /*05fc*/ 	.word	0x00005130
        /*0600*/ 	.word	0x000000ff
        /*0604*/ 	.word	0x00000050
        /*0608*/ 	.short	0x010a
        /*060a*/ 	.byte	0x15
	.zero		1


	//   ....[80]....
        /*060c*/ 	.word	0x00005170
        /*0610*/ 	.word	0x00000000
        /*0614*/ 	.word	0x00000058
        /*0618*/ 	.short	0x010a
        /*061a*/ 	.byte	0xff
	.zero		1


	//   ....[81]....
        /*061c*/ 	.word	0x000054c0
        /*0620*/ 	.word	0x00000003
        /*0624*/ 	.word	0x00000070
        /*0628*/ 	.short	0x010a
        /*062a*/ 	.byte	0xff
	.zero		1


	//   ....[82]....
        /*062c*/ 	.word	0x00005640
        /*0630*/ 	.word	0x00000000
        /*0634*/ 	.word	0x00000000
        /*0638*/ 	.short	0x0101
        /*063a*/ 	.byte	0xff
	.zero		1


	//   ....[83]....
        /*063c*/ 	.word	0x00006210
        /*0640*/ 	.word	0x000000ff
        /*0644*/ 	.word	0x00000020
        /*0648*/ 	.short	0x010a
        /*064a*/ 	.byte	0x2c
	.zero		1


	//   ....[84]....
        /*064c*/ 	.word	0x00006280
        /*0650*/ 	.word	0x00000063
        /*0654*/ 	.word	0x00000090
        /*0658*/ 	.short	0x010a
        /*065a*/ 	.byte	0xff
	.zero		1


	//   ....[85]....
        /*065c*/ 	.word	0x000063a0
        /*0660*/ 	.word	0x000000ff
        /*0664*/ 	.word	0x00000020
        /*0668*/ 	.short	0x010a
        /*066a*/ 	.byte	0x2c
	.zero		1


	//   ....[86]....
        /*066c*/ 	.word	0x000064a0
        /*0670*/ 	.word	0x00000063
        /*0674*/ 	.word	0x00000090
        /*0678*/ 	.short	0x010a
        /*067a*/ 	.byte	0xff
	.zero		1


	//   ....[87]....
        /*067c*/ 	.word	0x00006fa0
        /*0680*/ 	.word	0x00000000
        /*0684*/ 	.word	0x00000000
        /*0688*/ 	.short	0x0101
        /*068a*/ 	.byte	0xff
	.zero		1


	//   ....[88]....
        /*068c*/ 	.word	0x00006fb0
        /*0690*/ 	.word	0x00000003
        /*0694*/ 	.word	0x00000020
        /*0698*/ 	.short	0x010a
        /*069a*/ 	.byte	0xff
	.zero		1


	//   ....[89]....
        /*069c*/ 	.word	0x00007080
        /*06a0*/ 	.word	0x00000003
        /*06a4*/ 	.word	0x00000020
        /*06a8*/ 	.short	0x010a
        /*06aa*/ 	.byte	0xff
	.zero		1


	//   ....[90]....
        /*06ac*/ 	.word	0x00007c10
        /*06b0*/ 	.word	0x0000003f
        /*06b4*/ 	.word	0x00000000
        /*06b8*/ 	.short	0x0101
        /*06ba*/ 	.byte	0xff
	.zero		1


	//   ....[91]....
        /*06bc*/ 	.word	0x00007c30
        /*06c0*/ 	.word	0x00000066
        /*06c4*/ 	.word	0x00000020
        /*06c8*/ 	.short	0x010a
        /*06ca*/ 	.byte	0xff
	.zero		1


	//   ....[92]....
        /*06cc*/ 	.word	0x00007cf0
        /*06d0*/ 	.word	0x00000066
        /*06d4*/ 	.word	0x00000020
        /*06d8*/ 	.short	0x010a
        /*06da*/ 	.byte	0xff
	.zero		1


	//   ....[93]....
        /*06dc*/ 	.word	0x00008880
        /*06e0*/ 	.word	0x0000003f
        /*06e4*/ 	.word	0x00000000
        /*06e8*/ 	.short	0x0101
        /*06ea*/ 	.byte	0xff
	.zero		1


	//   ....[94]....
        /*06ec*/ 	.word	0x000088a0
        /*06f0*/ 	.word	0x00000067
        /*06f4*/ 	.word	0x00000020
        /*06f8*/ 	.short	0x010a
        /*06fa*/ 	.byte	0xff
	.zero		1


	//   ....[95]....
        /*06fc*/ 	.word	0x00008960
        /*0700*/ 	.word	0x00000067
        /*0704*/ 	.word	0x00000020
        /*0708*/ 	.short	0x010a
        /*070a*/ 	.byte	0xff
	.zero		1


	//   ....[96]....
        /*070c*/ 	.word	0x00008d80
        /*0710*/ 	.word	0x000000ff
        /*0714*/ 	.word	0x00000000
        /*0718*/ 	.short	0x0101
        /*071a*/ 	.byte	0x04
	.zero		1


	//   ....[97]....
        /*071c*/ 	.word	0x00009550
        /*0720*/ 	.word	0x00000002
        /*0724*/ 	.word	0x00000000
        /*0728*/ 	.short	0x0101
        /*072a*/ 	.byte	0xff
	.zero		1


	//   ....[98]....
        /*072c*/ 	.word	0x000097e0
        /*0730*/ 	.word	0x000000ff
        /*0734*/ 	.word	0x00000000
        /*0738*/ 	.short	0x0101
        /*073a*/ 	.byte	0x04
	.zero		1


	//   ....[99]....
        /*073c*/ 	.word	0x00009800
        /*0740*/ 	.word	0x00000003
        /*0744*/ 	.word	0x000000e0
        /*0748*/ 	.short	0x010a
        /*074a*/ 	.byte	0xff
	.zero		1


	//   ....[100]....
        /*074c*/ 	.word	0x00009860
        /*0750*/ 	.word	0x00000000
        /*0754*/ 	.word	0x00000010
        /*0758*/ 	.short	0x010a
        /*075a*/ 	.byte	0xff
	.zero		1


	//   ....[101]....
        /*075c*/ 	.word	0x000098c0
        /*0760*/ 	.word	0x00000000
        /*0764*/ 	.word	0x00000010
        /*0768*/ 	.short	0x010a
        /*076a*/ 	.byte	0xff
	.zero		1


	//   ....[102]....
        /*076c*/ 	.word	0x00009910
        /*0770*/ 	.word	0x00000003
        /*0774*/ 	.word	0x00000070
        /*0778*/ 	.short	0x010a
        /*077a*/ 	.byte	0xff
	.zero		1


	//   ....[103]....
        /*077c*/ 	.word	0x00009970
        /*0780*/ 	.word	0x00000000
        /*0784*/ 	.word	0x00000000
        /*0788*/ 	.short	0x010a
        /*078a*/ 	.byte	0xff
	.zero		1


	//   ....[104]....
        /*078c*/ 	.word	0x000099c0
        /*0790*/ 	.word	0x00000002
        /*0794*/ 	.word	0x000000d0
        /*0798*/ 	.short	0x010a
        /*079a*/ 	.byte	0xff
	.zero		1


	//   ....[105]....
        /*079c*/ 	.word	0x00009a20
        /*07a0*/ 	.word	0x00000002
        /*07a4*/ 	.word	0x00000080
        /*07a8*/ 	.short	0x010a
        /*07aa*/ 	.byte	0xff
	.zero		1


	//   ....[106]....
        /*07ac*/ 	.word	0x00009a70
        /*07b0*/ 	.word	0x00000002
        /*07b4*/ 	.word	0x00000070
        /*07b8*/ 	.short	0x010a
        /*07ba*/ 	.byte	0xff
	.zero		1


	//   ....[107]....
        /*07bc*/ 	.word	0x00009ad0
        /*07c0*/ 	.word	0x00000000
        /*07c4*/ 	.word	0x00000080
        /*07c8*/ 	.short	0x010a
        /*07ca*/ 	.byte	0xff
	.zero		1


	//   ....[108]....
        /*07cc*/ 	.word	0x00009b20
        /*07d0*/ 	.word	0x00000000
        /*07d4*/ 	.word	0x00000070
        /*07d8*/ 	.short	0x010a
        /*07da*/ 	.byte	0xff
	.zero		1


	//   ....[109]....
        /*07dc*/ 	.word	0x00009b80
        /*07e0*/ 	.word	0x00000003
        /*07e4*/ 	.word	0x000000b0
        /*07e8*/ 	.short	0x010a
        /*07ea*/ 	.byte	0xff
	.zero		1


	//   ....[110]....
        /*07ec*/ 	.word	0x00009be0
        /*07f0*/ 	.word	0x00000000
        /*07f4*/ 	.word	0x00000000
        /*07f8*/ 	.short	0x010a
        /*07fa*/ 	.byte	0xff
	.zero		1


	//   ....[111]....
        /*07fc*/ 	.word	0x00009c40
        /*0800*/ 	.word	0x00000000
        /*0804*/ 	.word	0x00000000
        /*0808*/ 	.short	0x010a
        /*080a*/ 	.byte	0xff
	.zero		1


	//   ....[112]....
        /*080c*/ 	.word	0x00009ca0
        /*0810*/ 	.word	0x00000000
        /*0814*/ 	.word	0x00000000
        /*0818*/ 	.short	0x010a
        /*081a*/ 	.byte	0xff
	.zero		1


	//   ....[113]....
        /*081c*/ 	.word	0x00009d00
        /*0820*/ 	.word	0x00000000
        /*0824*/ 	.word	0x00000000
        /*0828*/ 	.short	0x010a
        /*082a*/ 	.byte	0xff
	.zero		1


	//   ....[114]....
        /*082c*/ 	.word	0x00009d60
        /*0830*/ 	.word	0x00000000
        /*0834*/ 	.word	0x00000000
        /*0838*/ 	.short	0x010a
        /*083a*/ 	.byte	0xff
	.zero		1


	//   ....[115]....
        /*083c*/ 	.word	0x00009db0
        /*0840*/ 	.word	0x00000008
        /*0844*/ 	.word	0x00000070
        /*0848*/ 	.short	0x010a
        /*084a*/ 	.byte	0xff
	.zero		1


	//   ....[116]....
        /*084c*/ 	.word	0x00009e10
        /*0850*/ 	.word	0x00000000
        /*0854*/ 	.word	0x00000068
        /*0858*/ 	.short	0x010a
        /*085a*/ 	.byte	0xff
	.zero		1


	//   ....[117]....
        /*085c*/ 	.word	0x00009e70
        /*0860*/ 	.word	0x00000005
        /*0864*/ 	.word	0x00000040
        /*0868*/ 	.short	0x010a
        /*086a*/ 	.byte	0xff
	.zero		1


	//   ....[118]....
        /*086c*/ 	.word	0x00009ed0
        /*0870*/ 	.word	0x00000005
        /*0874*/ 	.word	0x00000048
        /*0878*/ 	.short	0x010a
        /*087a*/ 	.byte	0xff
	.zero		1


	//   ....[119]....
        /*087c*/ 	.word	0x00009f30
        /*0880*/ 	.word	0x00000005
        /*0884*/ 	.word	0x00000050
        /*0888*/ 	.short	0x010a
        /*088a*/ 	.byte	0xff
	.zero		1


	//   ....[120]....
        /*088c*/ 	.word	0x00009f90
        /*0890*/ 	.word	0x00000005
        /*0894*/ 	.word	0x00000058
        /*0898*/ 	.short	0x010a
        /*089a*/ 	.byte	0xff
	.zero		1


	//   ....[121]....
        /*089c*/ 	.word	0x00009ff0
        /*08a0*/ 	.word	0x00000000
        /*08a4*/ 	.word	0x00000040
        /*08a8*/ 	.short	0x010a
        /*08aa*/ 	.byte	0xff
	.zero		1


	//   ....[122]....
        /*08ac*/ 	.word	0x0000a050
        /*08b0*/ 	.word	0x00000000
        /*08b4*/ 	.word	0x00000048
        /*08b8*/ 	.short	0x010a
        /*08ba*/ 	.byte	0xff
	.zero		1


	//   ....[123]....
        /*08bc*/ 	.word	0x0000a0b0
        /*08c0*/ 	.word	0x00000000
        /*08c4*/ 	.word	0x00000050
        /*08c8*/ 	.short	0x010a
        /*08ca*/ 	.byte	0xff
	.zero		1


	//   ....[124]....
        /*08cc*/ 	.word	0x0000a100
        /*08d0*/ 	.word	0x00000003
        /*08d4*/ 	.word	0x00000070
        /*08d8*/ 	.short	0x010a
        /*08da*/ 	.byte	0xff
	.zero		1


	//   ....[125]....
        /*08dc*/ 	.word	0x0000a160
        /*08e0*/ 	.word	0x00000000
        /*08e4*/ 	.word	0x00000020
        /*08e8*/ 	.short	0x010a
        /*08ea*/ 	.byte	0xff
	.zero		1


	//   ....[126]....
        /*08ec*/ 	.word	0x0000a1b0
        /*08f0*/ 	.word	0x00000063
        /*08f4*/ 	.word	0x00000090
        /*08f8*/ 	.short	0x010a
        /*08fa*/ 	.byte	0xff
	.zero		1


	//   ....[127]....
        /*08fc*/ 	.word	0x0000a200
        /*0900*/ 	.word	0x00000003
        /*0904*/ 	.word	0x00000020
        /*0908*/ 	.short	0x010a
        /*090a*/ 	.byte	0xff
	.zero		1


	//   ....[128]....
        /*090c*/ 	.word	0x0000a250
        /*0910*/ 	.word	0x00000066
        /*0914*/ 	.word	0x00000020
        /*0918*/ 	.short	0x010a
        /*091a*/ 	.byte	0xff
	.zero		1


	//   ....[129]....
        /*091c*/ 	.word	0x0000a2a0
        /*0920*/ 	.word	0x00000067
        /*0924*/ 	.word	0x00000020
        /*0928*/ 	.short	0x010a
        /*092a*/ 	.byte	0xff
	.zero		1


	//----- nvinfo : EIATTR_NUM_MBARRIERS
	.align		4
.L_47:
        /*092c*/ 	.byte	0x03, 0x38
        /*092e*/ 	.short	0x001e


	//----- nvinfo : EIATTR_EXIT_INSTR_OFFSETS
	.align		4
        /*0930*/ 	.byte	0x04, 0x1c
        /*0932*/ 	.short	(.L_49 - .L_48)


	//   ....[0]....
.L_48:
        /*0934*/ 	.word	0x00002910


	//   ....[1]....
        /*0938*/ 	.word	0x00002e00


	//   ....[2]....
        /*093c*/ 	.word	0x00002e60


	//   ....[3]....
        /*0940*/ 	.word	0x00003f90


	//   ....[4]....
        /*0944*/ 	.word	0x000051a0


	//   ....[5]....
        /*0948*/ 	.word	0x000051e0


	//   ....[6]....
        /*094c*/ 	.word	0x000096d0


	//   ....[7]....
        /*0950*/ 	.word	0x00009750


	//   ....[8]....
        /*0954*/ 	.word	0x00009780


	//   ....[9]....
        /*0958*/ 	.word	0x000097f0


	//----- nvinfo : EIATTR_MAX_THREADS
	.align		4
.L_49:
        /*095c*/ 	.byte	0x04, 0x05
        /*095e*/ 	.short	(.L_51 - .L_50)
.L_50:
        /*0960*/ 	.word	0x00000100
        /*0964*/ 	.word	0x00000001
        /*0968*/ 	.word	0x00000001


	//----- nvinfo : EIATTR_CRS_STACK_SIZE
	.align		4
.L_51:
        /*096c*/ 	.byte	0x04, 0x1e
        /*096e*/ 	.short	(.L_53 - .L_52)
.L_52:
        /*0970*/ 	.word	0x00000000


	//----- nvinfo : EIATTR_CBANK_PARAM_SIZE
	.align		4
.L_53:
        /*0974*/ 	.byte	0x03, 0x19
        /*0976*/ 	.short	0x0800


	//----- nvinfo : EIATTR_PARAM_CBANK
	.align		4
        /*0978*/ 	.byte	0x04, 0x0a
        /*097a*/ 	.short	(.L_55 - .L_54)
	.align		4
.L_54:
        /*097c*/ 	.word	index@(.nv.constant0._ZN7cutlass13device_kernelINS_4gemm6kernel13GemmUniversalIN4cute5tupleIJiiiiEEENS1_10collective13CollectiveMmaINS1_35MainloopSm100TmaUmmaWarpSpecializedILi2ELi2ELi4ENS5_IJNS4_1CILi2EEENSA_ILi1EEESC_EEEEENS5_IJNSA_ILi64EEENSA_ILi256EEENSA_ILi128EEEEEENS_10bfloat16_tENS5_IJlSC_lEEESJ_SK_NS4_8TiledMMAINS4_8MMA_AtomIJNS4_20SM100_MMA_F16BF16_SSISJ_SJ_fLi64ELi256ELNS4_4UMMA5MajorE0ELSP_0ELNSO_7ScaleInE0ELSQ_0EEEEEENS4_6LayoutINS5_IJSC_SC_SC_EEENS5_IJNSA_ILi0EEESV_SV_EEEEENS5_IJNS4_10UnderscoreESY_SY_EEEEENS4_13SM90_TMA_LOADENS4_14ComposedLayoutINS4_7SwizzleILi3ELi4ELi3EEENS4_18smem_ptr_flag_bitsILi16EEENST_INS5_IJNSA_ILi8EEESF_EEENS5_IJSF_SC_EEEEEEEvNS4_8identityENS4_23SM90_TMA_LOAD_MULTICASTES1B_vS1C_EENS_8epilogue10collective18CollectiveEpilogueINS1F_23Sm100TmaWarpSpecializedILi4ELi2ELi32ELb1ELb0EEEJSI_NS5_IJNST_ISF_SC_EES1K_EEESJ_SK_SJ_SK_NS1F_6fusion15FusionCallbacksIS1J_NS1M_17LinearCombinationISJ_fSJ_fLNS_15FloatRoundStyleE2EEESI_S1L_JEEENS4_5SM1004TMEM4LOAD26SM100_TMEM_LOAD_16dp256b8xES11_S1B_NS4_17SM75_U32x4_LDSM_NENS4_14SM90_TMA_STOREES1B_NS4_17SM90_U32x4_STSM_NENS4_39AutoVectorizingCopyWithAssumedAlignmentILi128EEEEEEvvEEEEvNT_6ParamsE)
        /*0980*/ 	.short	0x0380
        /*0982*/ 	.short	0x0800


	//----- nvinfo : EIATTR_SW_WAR
	.align		4
.L_55:
        /*0984*/ 	.byte	0x04, 0x36
        /*0986*/ 	.short	(.L_57 - .L_56)
.L_56:
        /*0988*/ 	.word	0x00000008
.L_57:


//--------------------- .nv.callgraph             --------------------------
	.section	.nv.callgraph,"",@"SHT_CUDA_CALLGRAPH"
	.align	4
	.sectionentsize	8
	.align		4
        /*0000*/ 	.word	0x00000000
	.align		4
        /*0004*/ 	.word	0xffffffff
	.align		4
        /*0008*/ 	.word	index@(_ZN7cutlass13device_kernelINS_4gemm6kernel13GemmUniversalIN4cute5tupleIJiiiiEEENS1_10collective13CollectiveMmaINS1_35MainloopSm100TmaUmmaWarpSpecializedILi2ELi2ELi4ENS5_IJNS4_1CILi2EEENSA_ILi1EEESC_EEEEENS5_IJNSA_ILi64EEENSA_ILi256EEENSA_ILi128EEEEEENS_10bfloat16_tENS5_IJlSC_lEEESJ_SK_NS4_8TiledMMAINS4_8MMA_AtomIJNS4_20SM100_MMA_F16BF16_SSISJ_SJ_fLi64ELi256ELNS4_4UMMA5MajorE0ELSP_0ELNSO_7ScaleInE0ELSQ_0EEEEEENS4_6LayoutINS5_IJSC_SC_SC_EEENS5_IJNSA_ILi0EEESV_SV_EEEEENS5_IJNS4_10UnderscoreESY_SY_EEEEENS4_13SM90_TMA_LOADENS4_14ComposedLayoutINS4_7SwizzleILi3ELi4ELi3EEENS4_18smem_ptr_flag_bitsILi16EEENST_INS5_IJNSA_ILi8EEESF_EEENS5_IJSF_SC_EEEEEEEvNS4_8identityENS4_23SM90_TMA_LOAD_MULTICASTES1B_vS1C_EENS_8epilogue10collective18CollectiveEpilogueINS1F_23Sm100TmaWarpSpecializedILi4ELi2ELi32ELb1ELb0EEEJSI_NS5_IJNST_ISF_SC_EES1K_EEESJ_SK_SJ_SK_NS1F_6fusion15FusionCallbacksIS1J_NS1M_17LinearCombinationISJ_fSJ_fLNS_15FloatRoundStyleE2EEESI_S1L_JEEENS4_5SM1004TMEM4LOAD26SM100_TMEM_LOAD_16dp256b8xES11_S1B_NS4_17SM75_U32x4_LDSM_NENS4_14SM90_TMA_STOREES1B_NS4_17SM90_U32x4_STSM_NENS4_39AutoVectorizingCopyWithAssumedAlignmentILi128EEEEEEvvEEEEvNT_6ParamsE)
	.align		4
        /*000c*/ 	.word	index@(__assertfail)
	.align		4
        /*0010*/ 	.word	0x00000000
	.align		4
        /*0014*/ 	.word	0xfffffffe
	.align		4
        /*0018*/ 	.word	0x00000000
	.align		4
        /*001c*/ 	.word	0xfffffffd
	.align		4
        /*0020*/ 	.word	0x00000000
	.align		4
        /*0024*/ 	.word	0xfffffffc


//--------------------- .nv.constant4             --------------------------
	.section	.nv.constant4,"a",@progbits
	.align	8
	.align		8
.nv.constant4:
        /*0000*/ 	.dword	__assertfail
	.align		8
        /*0008*/ 	.dword	__unnamed_1
	.align		8
        /*0010*/ 	.dword	__unnamed_2
	.align		8
        /*0018*/ 	.dword	_ZN39_INTERNAL_6143b290_4_k_cu_7c17b1d2_81904cuda3std3__45__cpo5beginE
	.align		8
        /*0020*/ 	.dword	_ZN39_INTERNAL_6143b290_4_k_cu_7c17b1d2_81904cuda3std3__45__cpo3endE
	.align		8
        /*0028*/ 	.dword	_ZN39_INTERNAL_6143b290_4_k_cu_7c17b1d2_81904cuda3std3__45__cpo6cbeginE
	.align		8
        /*0030*/ 	.dword	_ZN39_INTERNAL_6143b290_4_k_cu_7c17b1d2_81904cuda3std3__45__cpo4cendE
	.align		8
        /*0038*/ 	.dword	_ZN39_INTERNAL_6143b290_4_k_cu_7c17b1d2_81904cuda3std3__441_GLOBAL__N__6143b290_4_k_cu_7c17b1d2_81906ignoreE
	.align		8
        /*0040*/ 	.dword	_ZN39_INTERNAL_6143b290_4_k_cu_7c17b1d2_81904cuda3std3__419piecewise_constructE
	.align		8
        /*0048*/ 	.dword	_ZN39_INTERNAL_6143b290_4_k_cu_7c17b1d2_81904cuda3std3__48in_placeE
	.align		8
        /*0050*/ 	.dword	_ZN39_INTERNAL_6143b290_4_k_cu_7c17b1d2_81904cuda3std6ranges3__45__cpo4swapE
	.align		8
        /*0058*/ 	.dword	_ZN39_INTERNAL_6143b290_4_k_cu_7c17b1d2_81904cuda3std6ranges3__45__cpo9iter_moveE
	.align		8
        /*0060*/ 	.dword	_ZN39_INTERNAL_6143b290_4_k_cu_7c17b1d2_81904cute7productE
	.align		8
        /*0068*/ 	.dword	_ZN39_INTERNAL_6143b290_4_k_cu_7c17b1d2_81904cute1_E
	.align		8
        /*0070*/ 	.dword	$str$25
	.align		8
        /*0078*/ 	.dword	$str$26
	.align		8
        /*0080*/ 	.dword	$str$27
	.align		8
        /*0088*/ 	.dword	$str$28


//--------------------- .text._ZN7cutlass13device_kernelINS_4gemm6kernel13GemmUniversalIN4cute5tupleIJiiiiEEENS1_10collective13CollectiveMmaINS1_35MainloopSm100TmaUmmaWarpSpecializedILi2ELi2ELi4ENS5_IJNS4_1CILi2EEENSA_ILi1EEESC_EEEEENS5_IJNSA_ILi64EEENSA_ILi256EEENSA_ILi128EEEEEENS_10bfloat16_tENS5_IJlSC_lEEESJ_SK_NS4_8TiledMMAINS4_8MMA_AtomIJNS4_20SM100_MMA_F16BF16_SSISJ_SJ_fLi64ELi256ELNS4_4UMMA5MajorE0ELSP_0ELNSO_7ScaleInE0ELSQ_0EEEEEENS4_6LayoutINS5_IJSC_SC_SC_EEENS5_IJNSA_ILi0EEESV_SV_EEEEENS5_IJNS4_10UnderscoreESY_SY_EEEEENS4_13SM90_TMA_LOADENS4_14ComposedLayoutINS4_7SwizzleILi3ELi4ELi3EEENS4_18smem_ptr_flag_bitsILi16EEENST_INS5_IJNSA_ILi8EEESF_EEENS5_IJSF_SC_EEEEEEEvNS4_8identityENS4_23SM90_TMA_LOAD_MULTICASTES1B_vS1C_EENS_8epilogue10collective18CollectiveEpilogueINS1F_23Sm100TmaWarpSpecializedILi4ELi2ELi32ELb1ELb0EEEJSI_NS5_IJNST_ISF_SC_EES1K_EEESJ_SK_SJ_SK_NS1F_6fusion15FusionCallbacksIS1J_NS1M_17LinearCombinationISJ_fSJ_fLNS_15FloatRoundStyleE2EEESI_S1L_JEEENS4_5SM1004TMEM4LOAD26SM100_TMEM_LOAD_16dp256b8xES11_S1B_NS4_17SM75_U32x4_LDSM_NENS4_14SM90_TMA_STOREES1B_NS4_17SM90_U32x4_STSM_NENS4_39AutoVectorizingCopyWithAssumedAlignmentILi128EEEEEEvvEEEEvNT_6ParamsE --------------------------
	.section	.text._ZN7cutlass13device_kernelINS_4gemm6kernel13GemmUniversalIN4cute5tupleIJiiiiEEENS1_10collective13CollectiveMmaINS1_35MainloopSm100TmaUmmaWarpSpecializedILi2ELi2ELi4ENS5_IJNS4_1CILi2EEENSA_ILi1EEESC_EEEEENS5_IJNSA_ILi64EEENSA_ILi256EEENSA_ILi128EEEEEENS_10bfloat16_tENS5_IJlSC_lEEESJ_SK_NS4_8TiledMMAINS4_8MMA_AtomIJNS4_20SM100_MMA_F16BF16_SSISJ_SJ_fLi64ELi256ELNS4_4UMMA5MajorE0ELSP_0ELNSO_7ScaleInE0ELSQ_0EEEEEENS4_6LayoutINS5_IJSC_SC_SC_EEENS5_IJNSA_ILi0EEESV_SV_EEEEENS5_IJNS4_10UnderscoreESY_SY_EEEEENS4_13SM90_TMA_LOADENS4_14ComposedLayoutINS4_7SwizzleILi3ELi4ELi3EEENS4_18smem_ptr_flag_bitsILi16EEENST_INS5_IJNSA_ILi8EEESF_EEENS5_IJSF_SC_EEEEEEEvNS4_8identityENS4_23SM90_TMA_LOAD_MULTICASTES1B_vS1C_EENS_8epilogue10collective18CollectiveEpilogueINS1F_23Sm100TmaWarpSpecializedILi4ELi2ELi32ELb1ELb0EEEJSI_NS5_IJNST_ISF_SC_EES1K_EEESJ_SK_SJ_SK_NS1F_6fusion15FusionCallbacksIS1J_NS1M_17LinearCombinationISJ_fSJ_fLNS_15FloatRoundStyleE2EEESI_S1L_JEEENS4_5SM1004TMEM4LOAD26SM100_TMEM_LOAD_16dp256b8xES11_S1B_NS4_17SM75_U32x4_LDSM_NENS4_14SM90_TMA_STOREES1B_NS4_17SM90_U32x4_STSM_NENS4_39AutoVectorizingCopyWithAssumedAlignmentILi128EEEEEEvvEEEEvNT_6ParamsE,"ax",@progbits
	.align	128
.text._ZN7cutlass13device_kernelINS_4gemm6kernel13GemmUniversalIN4cute5tupleIJiiiiEEENS1_10collective13CollectiveMmaINS1_35MainloopSm100TmaUmmaWarpSpecializedILi2ELi2ELi4ENS5_IJNS4_1CILi2EEENSA_ILi1EEESC_EEEEENS5_IJNSA_ILi64EEENSA_ILi256EEENSA_ILi128EEEEEENS_10bfloat16_tENS5_IJlSC_lEEESJ_SK_NS4_8TiledMMAINS4_8MMA_AtomIJNS4_20SM100_MMA_F16BF16_SSISJ_SJ_fLi64ELi256ELNS4_4UMMA5MajorE0ELSP_0ELNSO_7ScaleInE0ELSQ_0EEEEEENS4_6LayoutINS5_IJSC_SC_SC_EEENS5_IJNSA_ILi0EEESV_SV_EEEEENS5_IJNS4_10UnderscoreESY_SY_EEEEENS4_13SM90_TMA_LOADENS4_14ComposedLayoutINS4_7SwizzleILi3ELi4ELi3EEENS4_18smem_ptr_flag_bitsILi16EEENST_INS5_IJNSA_ILi8EEESF_EEENS5_IJSF_SC_EEEEEEEvNS4_8identityENS4_23SM90_TMA_LOAD_MULTICASTES1B_vS1C_EENS_8epilogue10collective18CollectiveEpilogueINS1F_23Sm100TmaWarpSpecializedILi4ELi2ELi32ELb1ELb0EEEJSI_NS5_IJNST_ISF_SC_EES1K_EEESJ_SK_SJ_SK_NS1F_6fusion15FusionCallbacksIS1J_NS1M_17LinearCombinationISJ_fSJ_fLNS_15FloatRoundStyleE2EEESI_S1L_JEEENS4_5SM1004TMEM4LOAD26SM100_TMEM_LOAD_16dp256b8xES11_S1B_NS4_17SM75_U32x4_LDSM_NENS4_14SM90_TMA_STOREES1B_NS4_17SM90_U32x4_STSM_NENS4_39AutoVectorizingCopyWithAssumedAlignmentILi128EEEEEEvvEEEEvNT_6ParamsE:
        .type           _ZN7cutlass13device_kernelINS_4gemm6kernel13GemmUniversalIN4cute5tupleIJiiiiEEENS1_10collective13CollectiveMmaINS1_35MainloopSm100TmaUmmaWarpSpecializedILi2ELi2ELi4ENS5_IJNS4_1CILi2EEENSA_ILi1EEESC_EEEEENS5_IJNSA_ILi64EEENSA_ILi256EEENSA_ILi128EEEEEENS_10bfloat16_tENS5_IJlSC_lEEESJ_SK_NS4_8TiledMMAINS4_8MMA_AtomIJNS4_20SM100_MMA_F16BF16_SSISJ_SJ_fLi64ELi256ELNS4_4UMMA5MajorE0ELSP_0ELNSO_7ScaleInE0ELSQ_0EEEEEENS4_6LayoutINS5_IJSC_SC_SC_EEENS5_IJNSA_ILi0EEESV_SV_EEEEENS5_IJNS4_10UnderscoreESY_SY_EEEEENS4_13SM90_TMA_LOADENS4_14ComposedLayoutINS4_7SwizzleILi3ELi4ELi3EEENS4_18smem_ptr_flag_bitsILi16EEENST_INS5_IJNSA_ILi8EEESF_EEENS5_IJSF_SC_EEEEEEEvNS4_8identityENS4_23SM90_TMA_LOAD_MULTICASTES1B_vS1C_EENS_8epilogue10collective18CollectiveEpilogueINS1F_23Sm100TmaWarpSpecializedILi4ELi2ELi32ELb1ELb0EEEJSI_NS5_IJNST_ISF_SC_EES1K_EEESJ_SK_SJ_SK_NS1F_6fusion15FusionCallbacksIS1J_NS1M_17LinearCombinationISJ_fSJ_fLNS_15FloatRoundStyleE2EEESI_S1L_JEEENS4_5SM1004TMEM4LOAD26SM100_TMEM_LOAD_16dp256b8xES11_S1B_NS4_17SM75_U32x4_LDSM_NENS4_14SM90_TMA_STOREES1B_NS4_17SM90_U32x4_STSM_NENS4_39AutoVectorizingCopyWithAssumedAlignmentILi128EEEEEEvvEEEEvNT_6ParamsE,@function
        .size           _ZN7cutlass13device_kernelINS_4gemm6kernel13GemmUniversalIN4cute5tupleIJiiiiEEENS1_10collective13CollectiveMmaINS1_35MainloopSm100TmaUmmaWarpSpecializedILi2ELi2ELi4ENS5_IJNS4_1CILi2EEENSA_ILi1EEESC_EEEEENS5_IJNSA_ILi64EEENSA_ILi256EEENSA_ILi128EEEEEENS_10bfloat16_tENS5_IJlSC_lEEESJ_SK_NS4_8TiledMMAINS4_8MMA_AtomIJNS4_20SM100_MMA_F16BF16_SSISJ_SJ_fLi64ELi256ELNS4_4UMMA5MajorE0ELSP_0ELNSO_7ScaleInE0ELSQ_0EEEEEENS4_6LayoutINS5_IJSC_SC_SC_EEENS5_IJNSA_ILi0EEESV_SV_EEEEENS5_IJNS4_10UnderscoreESY_SY_EEEEENS4_13SM90_TMA_LOADENS4_14ComposedLayoutINS4_7SwizzleILi3ELi4ELi3EEENS4_18smem_ptr_flag_bitsILi16EEENST_INS5_IJNSA_ILi8EEESF_EEENS5_IJSF_SC_EEEEEEEvNS4_8identityENS4_23SM90_TMA_LOAD_MULTICASTES1B_vS1C_EENS_8epilogue10collective18CollectiveEpilogueINS1F_23Sm100TmaWarpSpecializedILi4ELi2ELi32ELb1ELb0EEEJSI_NS5_IJNST_ISF_SC_EES1K_EEESJ_SK_SJ_SK_NS1F_6fusion15FusionCallbacksIS1J_NS1M_17LinearCombinationISJ_fSJ_fLNS_15FloatRoundStyleE2EEESI_S1L_JEEENS4_5SM1004TMEM4LOAD26SM100_TMEM_LOAD_16dp256b8xES11_S1B_NS4_17SM75_U32x4_LDSM_NENS4_14SM90_TMA_STOREES1B_NS4_17SM90_U32x4_STSM_NENS4_39AutoVectorizingCopyWithAssumedAlignmentILi128EEEEEEvvEEEEvNT_6ParamsE,(.L_x_177 - _ZN7cutlass13device_kernelINS_4gemm6kernel13GemmUniversalIN4cute5tupleIJiiiiEEENS1_10collective13CollectiveMmaINS1_35MainloopSm100TmaUmmaWarpSpecializedILi2ELi2ELi4ENS5_IJNS4_1CILi2EEENSA_ILi1EEESC_EEEEENS5_IJNSA_ILi64EEENSA_ILi256EEENSA_ILi128EEEEEENS_10bfloat16_tENS5_IJlSC_lEEESJ_SK_NS4_8TiledMMAINS4_8MMA_AtomIJNS4_20SM100_MMA_F16BF16_SSISJ_SJ_fLi64ELi256ELNS4_4UMMA5MajorE0ELSP_0ELNSO_7ScaleInE0ELSQ_0EEEEEENS4_6LayoutINS5_IJSC_SC_SC_EEENS5_IJNSA_ILi0EEESV_SV_EEEEENS5_IJNS4_10UnderscoreESY_SY_EEEEENS4_13SM90_TMA_LOADENS4_14ComposedLayoutINS4_7SwizzleILi3ELi4ELi3EEENS4_18smem_ptr_flag_bitsILi16EEENST_INS5_IJNSA_ILi8EEESF_EEENS5_IJSF_SC_EEEEEEEvNS4_8identityENS4_23SM90_TMA_LOAD_MULTICASTES1B_vS1C_EENS_8epilogue10collective18CollectiveEpilogueINS1F_23Sm100TmaWarpSpecializedILi4ELi2ELi32ELb1ELb0EEEJSI_NS5_IJNST_ISF_SC_EES1K_EEESJ_SK_SJ_SK_NS1F_6fusion15FusionCallbacksIS1J_NS1M_17LinearCombinationISJ_fSJ_fLNS_15FloatRoundStyleE2EEESI_S1L_JEEENS4_5SM1004TMEM4LOAD26SM100_TMEM_LOAD_16dp256b8xES11_S1B_NS4_17SM75_U32x4_LDSM_NENS4_14SM90_TMA_STOREES1B_NS4_17SM90_U32x4_STSM_NENS4_39AutoVectorizingCopyWithAssumedAlignmentILi128EEEEEEvvEEEEvNT_6ParamsE)
        .other          _ZN7cutlass13device_kernelINS_4gemm6kernel13GemmUniversalIN4cute5tupleIJiiiiEEENS1_10collective13CollectiveMmaINS1_35MainloopSm100TmaUmmaWarpSpecializedILi2ELi2ELi4ENS5_IJNS4_1CILi2EEENSA_ILi1EEESC_EEEEENS5_IJNSA_ILi64EEENSA_ILi256EEENSA_ILi128EEEEEENS_10bfloat16_tENS5_IJlSC_lEEESJ_SK_NS4_8TiledMMAINS4_8MMA_AtomIJNS4_20SM100_MMA_F16BF16_SSISJ_SJ_fLi64ELi256ELNS4_4UMMA5MajorE0ELSP_0ELNSO_7ScaleInE0ELSQ_0EEEEEENS4_6LayoutINS5_IJSC_SC_SC_EEENS5_IJNSA_ILi0EEESV_SV_EEEEENS5_IJNS4_10UnderscoreESY_SY_EEEEENS4_13SM90_TMA_LOADENS4_14ComposedLayoutINS4_7SwizzleILi3ELi4ELi3EEENS4_18smem_ptr_flag_bitsILi16EEENST_INS5_IJNSA_ILi8EEESF_EEENS5_IJSF_SC_EEEEEEEvNS4_8identityENS4_23SM90_TMA_LOAD_MULTICASTES1B_vS1C_EENS_8epilogue10collective18CollectiveEpilogueINS1F_23Sm100TmaWarpSpecializedILi4ELi2ELi32ELb1ELb0EEEJSI_NS5_IJNST_ISF_SC_EES1K_EEESJ_SK_SJ_SK_NS1F_6fusion15FusionCallbacksIS1J_NS1M_17LinearCombinationISJ_fSJ_fLNS_15FloatRoundStyleE2EEESI_S1L_JEEENS4_5SM1004TMEM4LOAD26SM100_TMEM_LOAD_16dp256b8xES11_S1B_NS4_17SM75_U32x4_LDSM_NENS4_14SM90_TMA_STOREES1B_NS4_17SM90_U32x4_STSM_NENS4_39AutoVectorizingCopyWithAssumedAlignmentILi128EEEEEEvvEEEEvNT_6ParamsE,@"STO_CUDA_ENTRY STV_DEFAULT"
_ZN7cutlass13device_kernelINS_4gemm6kernel13GemmUniversalIN4cute5tupleIJiiiiEEENS1_10collective13CollectiveMmaINS1_35MainloopSm100TmaUmmaWarpSpecializedILi2ELi2ELi4ENS5_IJNS4_1CILi2EEENSA_ILi1EEESC_EEEEENS5_IJNSA_ILi64EEENSA_ILi256EEENSA_ILi128EEEEEENS_10bfloat16_tENS5_IJlSC_lEEESJ_SK_NS4_8TiledMMAINS4_8MMA_AtomIJNS4_20SM100_MMA_F16BF16_SSISJ_SJ_fLi64ELi256ELNS4_4UMMA5MajorE0ELSP_0ELNSO_7ScaleInE0ELSQ_0EEEEEENS4_6LayoutINS5_IJSC_SC_SC_EEENS5_IJNSA_ILi0EEESV_SV_EEEEENS5_IJNS4_10UnderscoreESY_SY_EEEEENS4_13SM90_TMA_LOADENS4_14ComposedLayoutINS4_7SwizzleILi3ELi4ELi3EEENS4_18smem_ptr_flag_bitsILi16EEENST_INS5_IJNSA_ILi8EEESF_EEENS5_IJSF_SC_EEEEEEEvNS4_8identityENS4_23SM90_TMA_LOAD_MULTICASTES1B_vS1C_EENS_8epilogue10collective18CollectiveEpilogueINS1F_23Sm100TmaWarpSpecializedILi4ELi2ELi32ELb1ELb0EEEJSI_NS5_IJNST_ISF_SC_EES1K_EEESJ_SK_SJ_SK_NS1F_6fusion15FusionCallbacksIS1J_NS1M_17LinearCombinationISJ_fSJ_fLNS_15FloatRoundStyleE2EEESI_S1L_JEEENS4_5SM1004TMEM4LOAD26SM100_TMEM_LOAD_16dp256b8xES11_S1B_NS4_17SM75_U32x4_LDSM_NENS4_14SM90_TMA_STOREES1B_NS4_17SM90_U32x4_STSM_NENS4_39AutoVectorizingCopyWithAssumedAlignmentILi128EEEEEEvvEEEEvNT_6ParamsE:
[----:B------:R-:W1:Y:S01]  /*0000*/  LDC R1, c[0x0][0x37c] ;  /* 0x0000df00ff017b82 */ /* 0x000e620000000800 */
[----:B------:R-:W2:Y:S01]  /*0010*/  S2R R93, SR_TID.X ;  /* 0x00000000005d7919 */ /* 0x000ea20000002100 */
[----:B------:R-:W3:Y:S01]  /*0020*/  LDCU.64 UR8, c[0x0][0x890] ;  /* 0x00011200ff0877ac */ /* 0x000ee20008000a00 */
[----:B------:R-:W-:Y:S02]  /*0030*/  PRMT R81, RZ, 0x7610, R81 ;  /* 0x00007610ff517816 */ /* 0x000fe40000000051 */
[----:B------:R-:W-:Y:S01]  /*0040*/  ELECT P3, URZ, PT ;  /* 0x0000000000ff782f */ /* 0x000fe20003860000 */
[----:B---3--:R-:W-:-:S04]  /*0050*/  UISETP.NE.U32.AND UP0, UPT, UR8, URZ, UPT ;  /* 0x000000ff0800728c */ /* 0x008fc8000bf05070 */
[----:B------:R-:W-:Y:S01]  /*0060*/  UISETP.NE.AND.EX UP0, UPT, UR9, URZ, UPT, UP0 ;  /* 0x000000ff0900728c */ /* 0x000fe2000bf05300 */
[----:B--2---:R-:W-:-:S05]  /*0070*/  SHF.R.U32.HI R82, RZ, 0x5, R93 ;  /* 0x00000005ff527819 */ /* 0x004fca000001165d */
[----:B------:R-:W2:Y:S02]  /*0080*/  SHFL.IDX PT, R0, R82, RZ, 0x1f ;  /* 0x00001fff52007589 */ /* 0x000ea400000e0000 */
[----:B--2---:R-:W-:Y:S01]  /*0090*/  R2UR UR18, R0 ;  /* 0x00000000001272ca */ /* 0x004fe200000e0000 */
[----:B-1----:R-:W-:-:S14]  /*00a0*/  BRA.U UP0, `(.L_x_0) ;  /* 0x0000000100307547 */ /* 0x002fdc000b800000 */
[----:B------:R-:W1:Y:S02]  /*00b0*/  LDCU.64 UR4, c[0x0][0x888] ;  /* 0x00011100ff0477ac */ /* 0x000e640008000a00 */
[----:B-1----:R-:W-:-:S04]  /*00c0*/  UISETP.NE.U32.AND UP0, UPT, UR4, URZ, UPT ;  /* 0x000000ff0400728c */ /* 0x002fc8000bf05070 */
[----:B------:R-:W-:-:S09]  /*00d0*/  UISETP.NE.AND.EX UP0, UPT, UR5, URZ, UPT, UP0 ;  /* 0x000000ff0500728c */ /* 0x000fd2000bf05300 */
[----:B------:R-:W-:Y:S05]  /*00e0*/  BRA.U !UP0, `(.L_x_1) ;  /* 0x0000000108147547 */ /* 0x000fea000b800000 */
[----:B------:R-:W1:Y:S01]  /*00f0*/  LDC.64 R2, c[0x0][0x888] ;  /* 0x00022200ff027b82 */ /* 0x000e620000000a00 */
[----:B------:R-:W1:Y:S02]  /*0100*/  LDCU.64 UR4, c[0x0][0x358] ;  /* 0x00006b00ff0477ac */ /* 0x000e640008000a00 */
[----:B-1----:R1:W5:Y:S01]  /*0110*/  LDG.E R41, desc[UR4][R2.64] ;  /* 0x0000000402297981 */ /* 0x002362000c1e1900 */
[----:B------:R-:W-:Y:S01]  /*0120*/  HFMA2 R81, -RZ, RZ, 0, 5.9604644775390625e-08 ;  /* 0x00000001ff517431 */ /* 0x000fe200000001ff */
[----:B------:R-:W-:Y:S05]  /*0130*/  BRA `(.L_x_0) ;  /* 0x00000000000c7947 */ /* 0x000fea0003800000 */
.L_x_1:
[----:B------:R-:W1:Y:S01]  /*0140*/  LDCU UR4, c[0x0][0x880] ;  /* 0x00011000ff0477ac */ /* 0x000e620008000800 */
[----:B------:R-:W-:Y:S01]  /*0150*/  HFMA2 R81, -RZ, RZ, 0, 5.9604644775390625e-08 ;  /* 0x00000001ff517431 */ /* 0x000fe200000001ff */
[----:B-1----:R-:W-:-:S07]  /*0160*/  MOV R41, UR4 ;  /* 0x0000000400297c02 */ /* 0x002fce0008000f00 */
.L_x_0:
[----:B------:R-:W2:Y:S02]  /*0170*/  LDCU.64 UR4, c[0x0][0x8b0] ;  /* 0x00011600ff0477ac */ /* 0x000ea40008000a00 */
[----:B--2---:R-:W-:-:S04]  /*0180*/  UISETP.NE.U32.AND UP0, UPT, UR4, URZ, UPT ;  /* 0x000000ff0400728c */ /* 0x004fc8000bf05070 */
[----:B------:R-:W-:-:S09]  /*0190*/  UISETP.NE.AND.EX UP0, UPT, UR5, URZ, UPT, UP0 ;  /* 0x000000ff0500728c */ /* 0x000fd2000bf05300 */
[----:B------:R-:W-:Y:S05]  /*01a0*/  BRA.U UP0, `(.L_x_2) ;  /* 0x0000000100287547 */ /* 0x000fea000b800000 */
[----:B------:R-:W2:Y:S02]  /*01b0*/  LDCU.64 UR4, c[0x0][0x8a8] ;  /* 0x00011500ff0477ac */ /* 0x000ea40008000a00 */
[----:B--2---:R-:W-:-:S04]  /*01c0*/  UISETP.NE.U32.AND UP0, UPT, UR4, URZ, UPT ;  /* 0x000000ff0400728c */ /* 0x004fc8000bf05070 */
[----:B------:R-:W-:-:S09]  /*01d0*/  UISETP.NE.AND.EX UP0, UPT, UR5, URZ, UPT, UP0 ;  /* 0x000000ff0500728c */ /* 0x000fd2000bf05300 */
[----:B------:R-:W-:Y:S05]  /*01e0*/  BRA.U !UP0, `(.L_x_3) ;  /* 0x0000000108107547 */ /* 0x000fea000b800000 */
[----:B------:R-:W2:Y:S01]  /*01f0*/  LDC.64 R38, c[0x0][0x8a8] ;  /* 0x00022a00ff267b82 */ /* 0x000ea20000000a00 */
[----:B------:R-:W2:Y:S02]  /*0200*/  LDCU.64 UR4, c[0x0][0x358] ;  /* 0x00006b00ff0477ac */ /* 0x000ea40008000a00 */
[----:B--2---:R2:W5:Y:S01]  /*0210*/  LDG.E R38, desc[UR4][R38.64] ;  /* 0x0000000426267981 */ /* 0x004562000c1e1900 */
[----:B------:R-:W-:Y:S05]  /*0220*/  BRA `(.L_x_2) ;  /* 0x0000000000087947 */ /* 0x000fea0003800000 */
.L_x_3:
[----:B------:R-:W2:Y:S02]  /*0230*/  LDCU UR4, c[0x0][0x8a0] ;  /* 0x00011400ff0477ac */ /* 0x000ea40008000800 */
[----:B--2---:R-:W-:Y:S02]  /*0240*/  MOV R38, UR4 ;  /* 0x0000000400267c02 */ /* 0x004fe40008000f00 */
.L_x_2:
[----:B------:R-:W-:Y:S01]  /*0250*/  IMAD.U32 R0, RZ, RZ, UR18 ;  /* 0x00000012ff007e24 */ /* 0x000fe2000f8e00ff */
[----:B------:R-:W-:Y:S04]  /*0260*/  BSSY.RECONVERGENT B0, `(.L_x_4) ;  /* 0x000000c000007945 */ /* 0x000fe80003800200 */
[C---:B------:R-:W-:Y:S02]  /*0270*/  ISETP.NE.OR P1, PT, R0.reuse, 0x1, !P3 ;  /* 0x000000010000780c */ /* 0x040fe40005f25670 */
[----:B------:R-:W-:-:S11]  /*0280*/  ISETP.NE.OR P0, PT, R0, 0x3, !P3 ;  /* 0x000000030000780c */ /* 0x000fd60005f05670 */
[----:B------:R-:W-:Y:S05]  /*0290*/  @P1 BRA `(.L_x_5) ;  /* 0x0000000000201947 */ /* 0x000fea0003800000 */
[----:B------:R-:W3:Y:S02]  /*02a0*/  LDCU.64 UR4, c[0x0][0x348] ;  /* 0x00006900ff0477ac */ /* 0x000ee40008000a00 */
[----:B---3--:R-:W-:Y:S02]  /*02b0*/  UIADD3 UR6, UP1, UPT, UR4, 0x80, URZ ;  /* 0x0000008004067890 */ /* 0x008fe4000ff3e0ff */
[----:B------:R-:W-:Y:S02]  /*02c0*/  UIADD3 UR4, UP0, UPT, UR4, 0x180, URZ ;  /* 0x0000018004047890 */ /* 0x000fe4000ff1e0ff */
[----:B------:R-:W-:Y:S02]  /*02d0*/  UIADD3.X UR7, UPT, UPT, URZ, UR5, URZ, UP1, !UPT ;  /* 0x00000005ff077290 */ /* 0x000fe40008ffe4ff */
[----:B------:R-:W-:-:S07]  /*02e0*/  UIADD3.X UR5, UPT, UPT, URZ, UR5, URZ, UP0, !UPT ;  /* 0x00000005ff057290 */ /* 0x000fce00087fe4ff */
[----:B------:R3:W-:Y:S02]  /*02f0*/  UTMACCTL.PF [UR6] ;  /* 0x00000000060079b9 */ /* 0x0007e40008040000 */
[----:B------:R3:W-:Y:S02]  /*0300*/  UTMACCTL.PF [UR4] ;  /* 0x00000000040079b9 */ /* 0x0007e40008040000 */
[----:B---3--:R-:W-:Y:S01]  /*0310*/  NOP ;  /* 0x0000000000007918 */ /* 0x008fe20000000000 */
.L_x_5:
[----:B------:R-:W-:Y:S05]  /*0320*/  BSYNC.RECONVERGENT B0 ;  /* 0x0000000000007941 */ /* 0x000fea0003800200 */
.L_x_4:
[----:B------:R-:W-:Y:S04]  /*0330*/  BSSY.RECONVERGENT B0, `(.L_x_6) ;  /* 0x000000a000007945 */ /* 0x000fe80003800200 */
        /* <DEDUP_REMOVED lines=9> */
.L_x_7:
[----:B------:R-:W-:Y:S05]  /*03d0*/  BSYNC.RECONVERGENT B0 ;  /* 0x0000000000007941 */ /* 0x000fea0003800200 */
.L_x_6:
[----:B------:R-:W3:Y:S01]  /*03e0*/  LDCU.64 UR4, c[0x0][0x888] ;  /* 0x00011100ff0477ac */ /* 0x000ee20008000a00 */
[----:B------:R-:W-:Y:S02]  /*03f0*/  UISETP.EQ.U32.AND UP2, UPT, UR8, URZ, UPT ;  /* 0x000000ff0800728c */ /* 0x000fe4000bf42070 */
[----:B------:R-:W-:Y:S02]  /*0400*/  UPLOP3.LUT UP3, UPT, UPT, UPT, UPT, 0x80, 0x8 ;  /* 0x000000000008789c */ /* 0x000fe40003f6f070 */
[----:B---3--:R-:W-:-:S04]  /*0410*/  UISETP.NE.U32.AND UP0, UPT, UR4, URZ, UPT ;  /* 0x000000ff0400728c */ /* 0x008fc8000bf05070 */
[----:B------:R-:W-:-:S04]  /*0420*/  UISETP.NE.AND.EX UP1, UPT, UR5, URZ, UPT, UP0 ;  /* 0x000000ff0500728c */ /* 0x000fc8000bf25300 */
[----:B------:R-:W-:-:S04]  /*0430*/  UISETP.EQ.OR.EX UP4, UPT, UR9, URZ, !UP1, UP2 ;  /* 0x000000ff0900728c */ /* 0x000fc8000cf82720 */
[----:B------:R-:W-:-:S06]  /*0440*/  UP2UR UR4, UPR, URZ, 0x10 ;  /* 0x00000010ff047883 */ /* 0x000fcc0008000000 */
[----:B------:R-:W-:Y:S01]  /*0450*/  MOV R84, UR4 ;  /* 0x0000000400547c02 */ /* 0x000fe20008000f00 */
[----:B------:R-:W-:Y:S06]  /*0460*/  BRA.U !UP4, `(.L_x_8) ;  /* 0x000000010c207547 */ /* 0x000fec000b800000 */
[----:B------:R-:W-:Y:S01]  /*0470*/  UISETP.NE.U32.AND UP2, UPT, UR8, URZ, UPT ;  /* 0x000000ff0800728c */ /* 0x000fe2000bf45070 */
[----:B-----5:R-:W-:Y:S01]  /*0480*/  FSETP.NEU.AND P0, PT, R41, RZ, PT ;  /* 0x000000ff2900720b */ /* 0x020fe20003f0d000 */
[----:B------:R-:W-:Y:S02]  /*0490*/  USEL UR4, URZ, 0xffffffff, UP1 ;  /* 0xffffffffff047887 */ /* 0x000fe40008800000 */
[----:B------:R-:W-:-:S10]  /*04a0*/  UISETP.NE.AND.EX UP2, UPT, UR9, URZ, UPT, UP2 ;  /* 0x000000ff0900728c */ /* 0x000fd4000bf45320 */
[----:B------:R-:W-:Y:S01]  /*04b0*/  VOTEU.ANY UP0, P0 ;  /* 0x0000000000ff7886 */ /* 0x000fe20000000100 */
[----:B------:R-:W-:-:S04]  /*04c0*/  @!UP2 USEL UR4, URZ, 0xffffffff, UP0 ;  /* 0xffffffffff04a887 */ /* 0x000fc80008000000 */
[----:B------:R-:W-:-:S04]  /*04d0*/  ULOP3.LUT UR4, UR4, 0x1, URZ, 0xc0, !UPT ;  /* 0x0000000104047892 */ /* 0x000fc8000f8ec0ff */
[----:B------:R-:W-:-:S11]  /*04e0*/  UISETP.NE.U32.AND UP3, UPT, UR4, 0x1, UPT ;  /* 0x000000010400788c */ /* 0x000fd6000bf65070 */
.L_x_8:
[----:B-1----:R-:W1:Y:S01]  /*04f0*/  SHFL.IDX PT, R2, R82, RZ, 0x1f ;  /* 0x00001fff52027589 */ /* 0x002e6200000e0000 */
[----:B------:R-:W-:Y:S01]  /*0500*/  UISETP.NE.AND UP6, UPT, UR18, 0x2, UPT ;  /* 0x000000021200788c */ /* 0x000fe2000bfc5270 */
[----:B-1----:R-:W-:-:S13]  /*0510*/  ISETP.NE.AND P0, PT, R2, RZ, PT ;  /* 0x000000ff0200720c */ /* 0x002fda0003f05270 */
[----:B------:R-:W-:Y:S05]  /*0520*/  @P0 BRA `(.L_x_9) ;  /* 0x0000000000480947 */ /* 0x000fea0003800000 */
[----:B------:R-:W1:Y:S01]  /*0530*/  S2UR UR4, SR_CgaCtaId ;  /* 0x00000000000479c3 */ /* 0x000e620000008800 */
[----:B------:R-:W-:Y:S01]  /*0540*/  UMOV UR5, 0x400 ;  /* 0x0000040000057882 */ /* 0x000fe20000000000 */
[----:B------:R-:W-:Y:S01]  /*0550*/  UMOV UR8, 0x1 ;  /* 0x0000000100087882 */ /* 0x000fe20000000000 */
[----:B------:R-:W-:Y:S01]  /*0560*/  UMOV UR6, 0x2 ;  /* 0x0000000200067882 */ /* 0x000fe20000000000 */
[----:B------:R-:W-:-:S04]  /*0570*/  UIADD3 UR8, UPT, UPT, -UR8, 0x100000, URZ ;  /* 0x0010000008087890 */ /* 0x000fc8000fffe1ff */
[----:B------:R-:W-:Y:S02]  /*0580*/  USHF.L.U32 UR9, UR8, 0xb, URZ ;  /* 0x0000000b08097899 */ /* 0x000fe400080006ff */
[----:B------:R-:W-:Y:S02]  /*0590*/  USHF.L.U32 UR8, UR8, 0x1, URZ ;  /* 0x0000000108087899 */ /* 0x000fe400080006ff */
[----:B------:R-:W-:-:S04]  /*05a0*/  UIADD3 UR6, UPT, UPT, -UR6, 0x100000, URZ ;  /* 0x0010000006067890 */ /* 0x000fc8000fffe1ff */
[----:B------:R-:W-:Y:S02]  /*05b0*/  USHF.L.U32 UR7, UR6, 0xb, URZ ;  /* 0x0000000b06077899 */ /* 0x000fe400080006ff */
[----:B------:R-:W-:Y:S01]  /*05c0*/  USHF.L.U32 UR6, UR6, 0x1, URZ ;  /* 0x0000000106067899 */ /* 0x000fe200080006ff */
[----:B------:R-:W-:Y:S01]  /*05d0*/  ELECT P0, URZ, PT ;  /* 0x0000000000ff782f */ /* 0x000fe20003800000 */
[----:B-1----:R-:W-:Y:S01]  /*05e0*/  ULEA UR4, UR4, UR5, 0x18 ;  /* 0x0000000504047291 */ /* 0x002fe2000f8ec0ff */
[----:B------:R-:W1:Y:S11]  /*05f0*/  FENCE.VIEW.ASYNC.S ;  /* 0x00000000000073c6 */ /* 0x000e760000000000 */
[----:B-1----:R1:W3:Y:S01]  /*0600*/  SYNCS.EXCH.64 URZ, [UR4], UR8 ;  /* 0x0000000804ff75b2 */ /* 0x0022e20008000100 */
[----:B------:R1:W4:Y:S01]  /*0610*/  SYNCS.EXCH.64 URZ, [UR4+0x10], UR6 ;  /* 0x0000100604ff75b2 */ /* 0x0003220008000100 */
[----:B------:R1:W1:Y:S01]  /*0620*/  SYNCS.EXCH.64 URZ, [UR4+0x8], UR8 ;  /* 0x0000080804ff75b2 */ /* 0x0002620008000100 */
[----:B------:R1:W1:Y:S01]  /*0630*/  SYNCS.EXCH.64 URZ, [UR4+0x18], UR6 ;  /* 0x0000180604ff75b2 */ /* 0x0002620008000100 */
[----:B------:R-:W-:Y:S01]  /*0640*/  NOP ;  /* 0x0000000000007918 */ /* 0x000fe20000000000 */
.L_x_9:
[----:B------:R-:W2:Y:S01]  /*0650*/  SHFL.IDX PT, R2, R82, RZ, 0x1f ;  /* 0x00001fff52027589 */ /* 0x000ea200000e0000 */
[----:B------:R-:W-:Y:S01]  /*0660*/  NOP ;  /* 0x0000000000007918 */ /* 0x000fe20000000000 */
[----:B--2---:R-:W-:-:S13]  /*0670*/  ISETP.NE.AND P0, PT, R2, 0x1, PT ;  /* 0x000000010200780c */ /* 0x004fda0003f05270 */
[----:B------:R-:W-:Y:S05]  /*0680*/  @P0 BRA `(.L_x_10) ;  /* 0x0000000000580947 */ /* 0x000fea0003800000 */
[----:B-1----:R-:W1:Y:S01]  /*0690*/  S2UR UR4, SR_CgaCtaId ;  /* 0x00000000000479c3 */ /* 0x002e620000008800 */
        /* <DEDUP_REMOVED lines=12> */
[----:B-1----:R2:W1:Y:S01]  /*0760*/  SYNCS.EXCH.64 URZ, [UR4+0x20], UR8 ;  /* 0x0000200804ff75b2 */ /* 0x0024620008000100 */
[----:B------:R2:W1:Y:S01]  /*0770*/  SYNCS.EXCH.64 URZ, [UR4+0x40], UR6 ;  /* 0x0000400604ff75b2 */ /* 0x0004620008000100 */
[----:B------:R2:W1:Y:S01]  /*0780*/  SYNCS.EXCH.64 URZ, [UR4+0x28], UR8 ;  /* 0x0000280804ff75b2 */ /* 0x0004620008000100 */
[----:B------:R2:W1:Y:S01]  /*0790*/  SYNCS.EXCH.64 URZ, [UR4+0x48], UR6 ;  /* 0x0000480604ff75b2 */ /* 0x0004620008000100 */
[----:B------:R2:W1:Y:S01]  /*07a0*/  SYNCS.EXCH.64 URZ, [UR4+0x30], UR8 ;  /* 0x0000300804ff75b2 */ /* 0x0004620008000100 */
[----:B------:R2:W1:Y:S01]  /*07b0*/  SYNCS.EXCH.64 URZ, [UR4+0x50], UR6 ;  /* 0x0000500604ff75b2 */ /* 0x0004620008000100 */
[----:B------:R2:W1:Y:S01]  /*07c0*/  SYNCS.EXCH.64 URZ, [UR4+0x38], UR8 ;  /* 0x0000380804ff75b2 */ /* 0x0004620008000100 */
[----:B------:R2:W1:Y:S02]  /*07d0*/  SYNCS.EXCH.64 URZ, [UR4+0x58], UR6 ;  /* 0x0000580604ff75b2 */ /* 0x0004640008000100 */
[----:B--2---:R-:W-:Y:S01]  /*07e0*/  NOP ;  /* 0x0000000000007918 */ /* 0x004fe20000000000 */
.L_x_10:
[----:B------:R-:W2:Y:S01]  /*07f0*/  SHFL.IDX PT, R2, R82, RZ, 0x1f ;  /* 0x00001fff52027589 */ /* 0x000ea200000e0000 */
[----:B------:R-:W-:Y:S01]  /*0800*/  NOP ;  /* 0x0000000000007918 */ /* 0x000fe20000000000 */
[----:B--2---:R-:W-:-:S13]  /*0810*/  ISETP.NE.AND P0, PT, R2, 0x3, PT ;  /* 0x000000030200780c */ /* 0x004fda0003f05270 */
[----:B------:R-:W-:Y:S05]  /*0820*/  @P0 BRA `(.L_x_11) ;  /* 0x0000000000300947 */ /* 0x000fea0003800000 */
[----:B-1----:R-:W1:Y:S01]  /*0830*/  S2UR UR4, SR_CgaCtaId ;  /* 0x00000000000479c3 */ /* 0x002e620000008800 */
[----:B------:R-:W-:Y:S01]  /*0840*/  UMOV UR6, 0x400 ;  /* 0x0000040000067882 */ /* 0x000fe20000000000 */
[----:B------:R-:W-:Y:S01]  /*0850*/  UMOV UR5, 0x20 ;  /* 0x0000002000057882 */ /* 0x000fe20000000000 */
[----:B------:R-:W-:Y:S01]  /*0860*/  ELECT P0, URZ, PT ;  /* 0x0000000000ff782f */ /* 0x000fe20003800000 */
[----:B-1----:R-:W-:Y:S02]  /*0870*/  ULEA UR6, UR4, UR6, 0x18 ;  /* 0x0000000604067291 */ /* 0x002fe4000f8ec0ff */
[----:B------:R-:W-:-:S04]  /*0880*/  UIADD3 UR4, UPT, UPT, -UR5, 0x100000, URZ ;  /* 0x0010000005047890 */ /* 0x000fc8000fffe1ff */
[----:B------:R-:W-:Y:S02]  /*0890*/  USHF.L.U32 UR5, UR4, 0xb, URZ ;  /* 0x0000000b04057899 */ /* 0x000fe400080006ff */
[----:B------:R-:W-:Y:S01]  /*08a0*/  USHF.L.U32 UR4, UR4, 0x1, URZ ;  /* 0x0000000104047899 */ /* 0x000fe200080006ff */
[----:B------:R-:W1:Y:S11]  /*08b0*/  FENCE.VIEW.ASYNC.S ;  /* 0x00000000000073c6 */ /* 0x000e760000000000 */
[----:B-1----:R2:W1:Y:S01]  /*08c0*/  SYNCS.EXCH.64 URZ, [UR6+0x60], UR4 ;  /* 0x0000600406ff75b2 */ /* 0x0024620008000100 */
[----:B------:R2:W1:Y:S02]  /*08d0*/  SYNCS.EXCH.64 URZ, [UR6+0x68], UR4 ;  /* 0x0000680406ff75b2 */ /* 0x0004640008000100 */
[----:B--2---:R-:W-:Y:S01]  /*08e0*/  NOP ;  /* 0x0000000000007918 */ /* 0x004fe20000000000 */
.L_x_11:
[----:B------:R-:W2:Y:S01]  /*08f0*/  SHFL.IDX PT, R2, R82, RZ, 0x1f ;  /* 0x00001fff52027589 */ /* 0x000ea200000e0000 */
[----:B------:R-:W-:Y:S01]  /*0900*/  NOP ;  /* 0x0000000000007918 */ /* 0x000fe20000000000 */
[----:B--2---:R-:W-:-:S13]  /*0910*/  ISETP.NE.AND P0, PT, R2, 0x4, PT ;  /* 0x000000040200780c */ /* 0x004fda0003f05270 */
[----:B------:R-:W-:Y:S05]  /*0920*/  @P0 BRA `(.L_x_12) ;  /* 0x00000000004c0947 */ /* 0x000fea0003800000 */
[----:B-1----:R-:W1:Y:S01]  /*0930*/  S2UR UR6, SR_CgaCtaId ;  /* 0x00000000000679c3 */ /* 0x002e620000008800 */
[----:B------:R-:W-:Y:S01]  /*0940*/  UMOV UR4, 0x1e0 ;  /* 0x000001e000047882 */ /* 0x000fe20000000000 */
[----:B------:R-:W-:Y:S01]  /*0950*/  UMOV UR5, 0x400 ;  /* 0x0000040000057882 */ /* 0x000fe20000000000 */
[----:B------:R-:W-:Y:S01]  /*0960*/  USEL UR4, UR4, 0x1a0, UP3 ;  /* 0x000001a004047887 */ /* 0x000fe20009800000 */
[----:B------:R-:W-:Y:S01]  /*0970*/  UMOV UR8, 0x1 ;  /* 0x0000000100087882 */ /* 0x000fe20000000000 */
[----:B------:R-:W-:Y:S01]  /*0980*/  ELECT P0, URZ, PT ;  /* 0x0000000000ff782f */ /* 0x000fe20003800000 */
[----:B------:R-:W-:-:S04]  /*0990*/  UIADD3 UR8, UPT, UPT, -UR8, 0x100000, URZ ;  /* 0x0010000008087890 */ /* 0x000fc8000fffe1ff */
[----:B------:R-:W-:Y:S02]  /*09a0*/  USHF.L.U32 UR9, UR8, 0xb, URZ ;  /* 0x0000000b08097899 */ /* 0x000fe400080006ff */
[----:B------:R-:W-:Y:S02]  /*09b0*/  USHF.L.U32 UR8, UR8, 0x1, URZ ;  /* 0x0000000108087899 */ /* 0x000fe400080006ff */
[----:B-1----:R-:W-:Y:S02]  /*09c0*/  ULEA UR6, UR6, UR5, 0x18 ;  /* 0x0000000506067291 */ /* 0x002fe4000f8ec0ff */
[----:B------:R-:W-:-:S04]  /*09d0*/  UIADD3 UR4, UPT, UPT, -UR4, 0x100000, URZ ;  /* 0x0010000004047890 */ /* 0x000fc8000fffe1ff */
[----:B------:R-:W-:Y:S02]  /*09e0*/  USHF.L.U32 UR5, UR4, 0xb, URZ ;  /* 0x0000000b04057899 */ /* 0x000fe400080006ff */
[----:B------:R-:W-:Y:S01]  /*09f0*/  USHF.L.U32 UR4, UR4, 0x1, URZ ;  /* 0x0000000104047899 */ /* 0x000fe200080006ff */
[----:B------:R-:W1:Y:S03]  /*0a00*/  FENCE.VIEW.ASYNC.S ;  /* 0x00000000000073c6 */ /* 0x000e660000000000 */
[----:B-1----:R2:W1:Y:S08]  /*0a10*/  SYNCS.EXCH.64 URZ, [UR6+0x70], UR8 ;  /* 0x0000700806ff75b2 */ /* 0x0024700008000100 */
[----:B------:R2:W1:Y:S01]  /*0a20*/  SYNCS.EXCH.64 URZ, [UR6+0x80], UR4 ;  /* 0x0000800406ff75b2 */ /* 0x0004620008000100 */
[----:B------:R2:W1:Y:S01]  /*0a30*/  SYNCS.EXCH.64 URZ, [UR6+0x78], UR8 ;  /* 0x0000780806ff75b2 */ /* 0x0004620008000100 */
[----:B------:R2:W1:Y:S02]  /*0a40*/  SYNCS.EXCH.64 URZ, [UR6+0x88], UR4 ;  /* 0x0000880406ff75b2 */ /* 0x0004640008000100 */
[----:B--2---:R-:W-:Y:S01]  /*0a50*/  NOP ;  /* 0x0000000000007918 */ /* 0x004fe20000000000 */
.L_x_12:
        /* <DEDUP_REMOVED lines=26> */
.L_x_13:
[----:B------:R-:W2:Y:S01]  /*0c00*/  SHFL.IDX PT, R2, R82, RZ, 0x1f ;  /* 0x00001fff52027589 */ /* 0x000ea200000e0000 */
[----:B------:R-:W1:Y:S01]  /*0c10*/  S2UR UR47, SR_CgaCtaId ;  /* 0x00000000002f79c3 */ /* 0x000e620000008800 */
[----:B------:R-:W-:Y:S01]  /*0c20*/  NOP ;  /* 0x0000000000007918 */ /* 0x000fe20000000000 */
[----:B--2---:R-:W-:-:S13]  /*0c30*/  ISETP.NE.AND P0, PT, R2, 0x3, PT ;  /* 0x000000030200780c */ /* 0x004fda0003f05270 */
[----:B-1----:R-:W-:Y:S05]  /*0c40*/  @P0 BRA `(.L_x_14) ;  /* 0x0000000000340947 */ /* 0x002fea0003800000 */
[----:B------:R-:W-:Y:S01]  /*0c50*/  UMOV UR4, 0x400 ;  /* 0x0000040000047882 */ /* 0x000fe20000000000 */
[----:B------:R-:W-:Y:S01]  /*0c60*/  UMOV UR6, 0x20 ;  /* 0x0000002000067882 */ /* 0x000fe20000000000 */
[----:B------:R-:W-:Y:S02]  /*0c70*/  ULEA UR4, UR47, UR4, 0x18 ;  /* 0x000000042f047291 */ /* 0x000fe4000f8ec0ff */
[----:B------:R-:W-:-:S04]  /*0c80*/  UIADD3 UR6, UPT, UPT, -UR6, 0x100000, URZ ;  /* 0x0010000006067890 */ /* 0x000fc8000fffe1ff */
[----:B------:R-:W-:Y:S02]  /*0c90*/  USHF.L.U32 UR7, UR6, 0xb, URZ ;  /* 0x0000000b06077899 */ /* 0x000fe400080006ff */
[----:B------:R-:W-:Y:S01]  /*0ca0*/  USHF.L.U32 UR6, UR6, 0x1, URZ ;  /* 0x0000000106067899 */ /* 0x000fe200080006ff */
[----:B------:R-:W-:Y:S01]  /*0cb0*/  ELECT P0, URZ, PT ;  /* 0x0000000000ff782f */ /* 0x000fe20003800000 */
[----:B------:R-:W1:Y:S10]  /*0cc0*/  FENCE.VIEW.ASYNC.S ;  /* 0x00000000000073c6 */ /* 0x000e740000000000 */
[----:B-1----:R1:W2:Y:S01]  /*0cd0*/  SYNCS.EXCH.64 URZ, [UR4+0xd0], UR6 ;  /* 0x0000d00604ff75b2 */ /* 0x0022a20008000100 */
[----:B------:R1:W1:Y:S01]  /*0ce0*/  SYNCS.EXCH.64 URZ, [UR4+0xe0], UR6 ;  /* 0x0000e00604ff75b2 */ /* 0x0002620008000100 */
[----:B------:R1:W1:Y:S01]  /*0cf0*/  SYNCS.EXCH.64 URZ, [UR4+0xd8], UR6 ;  /* 0x0000d80604ff75b2 */ /* 0x0002620008000100 */
[----:B------:R1:W1:Y:S01]  /*0d00*/  SYNCS.EXCH.64 URZ, [UR4+0xe8], UR6 ;  /* 0x0000e80604ff75b2 */ /* 0x0002620008000100 */
[----:B------:R-:W-:Y:S01]  /*0d10*/  NOP ;  /* 0x0000000000007918 */ /* 0x000fe20000000000 */
.L_x_14:
[----:B-1----:R-:W1:Y:S01]  /*0d20*/  LDCU UR4, c[0x0][0x36c] ;  /* 0x00006d80ff0477ac */ /* 0x002e620008000800 */
[----:B------:R-:W-:Y:S01]  /*0d30*/  ISETP.NE.OR P3, PT, R0, 0x2, !P3 ;  /* 0x000000020000780c */ /* 0x000fe20005f65670 */
[----:B------:R-:W-:Y:S01]  /*0d40*/  NOP ;  /* 0x0000000000007918 */ /* 0x000fe20000000000 */
[----:B------:R-:W-:Y:S01]  /*0d50*/  LOP3.LUT R0, R93, 0x1f, RZ, 0xc0, !PT ;  /* 0x0000001f5d007812 */ /* 0x000fe200078ec0ff */
[----:B------:R-:W-:Y:S02]  /*0d60*/  UISETP.NE.AND UP4, UPT, UR18, URZ, UPT ;  /* 0x000000ff1200728c */ /* 0x000fe4000bf85270 */
[----:B-1----:R-:W-:-:S09]  /*0d70*/  UISETP.EQ.U32.AND UP5, UPT, UR4, 0x1, UPT ;  /* 0x000000010400788c */ /* 0x002fd2000bfa2070 */
[----:B------:R-:W-:Y:S05]  /*0d80*/  BRA.U !UP5, `(.L_x_15) ;  /* 0x000000010d087547 */ /* 0x000fea000b800000 */
[----:B--234-:R-:W-:Y:S01]  /*0d90*/  UCGABAR_ARV ;  /* 0x00000000000079c7 */ /* 0x01cfe20008000000 */
[----:B------:R-:W-:Y:S05]  /*0da0*/  BRA `(.L_x_16) ;  /* 0x0000000000047947 */ /* 0x000fea0003800000 */
.L_x_15:
[----:B--234-:R-:W-:Y:S01]  /*0db0*/  NOP ;  /* 0x0000000000007918 */ /* 0x01cfe20000000000 */
.L_x_16:
[----:B------:R-:W1:Y:S01]  /*0dc0*/  S2UR UR24, SR_CTAID.X ;  /* 0x00000000001879c3 */ /* 0x000e620000002500 */
[----:B------:R-:W-:-:S05]  /*0dd0*/  CS2R.32 R83, SR_CgaSize ;  /* 0x0000000000537805 */ /* 0x000fca0000008a00 */
[----:B------:R-:W-:-:S05]  /*0de0*/  IMAD R83, R83, -0xa0, RZ ;  /* 0xffffff6053537824 */ /* 0x000fca00078e02ff */
[----:B------:R-:W-:-:S14]  /*0df0*/  R2UR UR5, R83 ;  /* 0x00000000530572ca */ /* 0x000fdc00000e0000 */
[----:B------:R-:W2:Y:S01]  /*0e00*/  LDCU UR5, c[0x0][UR5+0x2b0] ;  /* 0x00005600050577ac */ /* 0x000ea20008000800 */
[----:B------:R-:W-:-:S05]  /*0e10*/  CS2R.32 R83, SR_CgaSize ;  /* 0x0000000000537805 */ /* 0x000fca0000008a00 */
[----:B------:R-:W-:-:S05]  /*0e20*/  IMAD R83, R83, -0xa0, RZ ;  /* 0xffffff6053537824 */ /* 0x000fca00078e02ff */
[----:B------:R-:W-:-:S14]  /*0e30*/  R2UR UR4, R83 ;  /* 0x00000000530472ca */ /* 0x000fdc00000e0000 */
[----:B------:R-:W3:Y:S01]  /*0e40*/  LDCU UR4, c[0x0][UR4+0x2b4] ;  /* 0x00005680040477ac */ /* 0x000ee20008000800 */
[----:B------:R-:W4:Y:S01]  /*0e50*/  S2UR UR28, SR_CTAID.Y ;  /* 0x00000000001c79c3 */ /* 0x000f220000002600 */
[----:B------:R-:W-:-:S05]  /*0e60*/  CS2R.32 R83, SR_CgaSize ;  /* 0x0000000000537805 */ /* 0x000fca0000008a00 */
[----:B------:R-:W-:-:S05]  /*0e70*/  IMAD R83, R83, -0xa0, RZ ;  /* 0xffffff6053537824 */ /* 0x000fca00078e02ff */
[----:B------:R-:W-:-:S14]  /*0e80*/  R2UR UR6, R83 ;  /* 0x00000000530672ca */ /* 0x000fdc00000e0000 */
[----:B------:R-:W3:Y:S01]  /*0e90*/  LDCU UR6, c[0x0][UR6+0x2a0] ;  /* 0x00005400060677ac */ /* 0x000ee20008000800 */
[----:B------:R-:W-:-:S05]  /*0ea0*/  CS2R.32 R83, SR_CgaSize ;  /* 0x0000000000537805 */ /* 0x000fca0000008a00 */
[----:B------:R-:W-:-:S05]  /*0eb0*/  IMAD R83, R83, -0xa0, RZ ;  /* 0xffffff6053537824 */ /* 0x000fca00078e02ff */
[----:B------:R-:W-:-:S14]  /*0ec0*/  R2UR UR63, R83 ;  /* 0x00000000533f72ca */ /* 0x000fdc00000e0000 */
[----:B------:R-:W3:Y:S01]  /*0ed0*/  LDCU UR63, c[0x0][UR63+0x2a4] ;  /* 0x000054803f3f77ac */ /* 0x000ee20008000800 */
[----:B------:R-:W-:Y:S01]  /*0ee0*/  USHF.L.U32 UR23, UR47, 0xd, URZ ;  /* 0x0000000d2f177899 */ /* 0x000fe200080006ff */
[----:B------:R-:W3:Y:S01]  /*0ef0*/  LDCU UR19, c[0x0][0xb24] ;  /* 0x00016480ff1377ac */ /* 0x000ee20008000800 */
[----:B------:R-:W3:Y:S01]  /*0f00*/  LDCU UR42, c[0x0][0xb24] ;  /* 0x00016480ff2a77ac */ /* 0x000ee20008000800 */
[----:B-1----:R-:W-:Y:S01]  /*0f10*/  I2FP.F32.U32 R3, UR24 ;  /* 0x0000001800037c45 */ /* 0x002fe20008201000 */
[----:B------:R-:W1:Y:S04]  /*0f20*/  LDCU UR22, c[0x0][0xb30] ;  /* 0x00016600ff1677ac */ /* 0x000e680008000800 */
[----:B--2---:R-:W-:Y:S01]  /*0f30*/  FMUL R3, R3, UR5 ;  /* 0x0000000503037c20 */ /* 0x004fe20008400000 */
[----:B------:R-:W-:Y:S01]  /*0f40*/  ULOP3.LUT UR23, UR23, 0x2000, URZ, 0xc0, !UPT ;  /* 0x0000200017177892 */ /* 0x000fe2000f8ec0ff */
[----:B----4-:R-:W-:-:S04]  /*0f50*/  I2FP.F32.U32 R2, UR28 ;  /* 0x0000001c00027c45 */ /* 0x010fc80008201000 */
[----:B------:R-:W2:Y:S01]  /*0f60*/  F2I.U32.TRUNC.NTZ R3, R3 ;  /* 0x0000000300037305 */ /* 0x000ea2000020f000 */
[----:B---3--:R-:W-:-:S07]  /*0f70*/  FMUL R2, R2, UR4 ;  /* 0x0000000402027c20 */ /* 0x008fce0008400000 */
[----:B------:R-:W3:Y:S01]  /*0f80*/  F2I.U32.TRUNC.NTZ R2, R2 ;  /* 0x0000000200027305 */ /* 0x000ee2000020f000 */
[----:B--2---:R-:W-:Y:S02]  /*0f90*/  R2UR UR5, R3 ;  /* 0x00000000030572ca */ /* 0x004fe400000e0000 */
[----:B---3--:R-:W-:Y:S02]  /*0fa0*/  R2UR UR4, R2 ;  /* 0x00000000020472ca */ /* 0x008fe400000e0000 */
[----:B------:R-:W-:-:S09]  /*0fb0*/  PRMT R2, RZ, 0x7610, R2 ;  /* 0x00007610ff027816 */ /* 0x000fd20000000002 */
[----:B------:R-:W-:-:S04]  /*0fc0*/  UIADD3 UR5, UPT, UPT, -UR5, URZ, URZ ;  /* 0x000000ff05057290 */ /* 0x000fc8000fffe1ff */
[----:B------:R-:W-:Y:S02]  /*0fd0*/  UIMAD UR5, UR6, UR5, UR24 ;  /* 0x00000005060572a4 */ /* 0x000fe4000f8e0218 */
[----:B------:R-:W-:-:S04]  /*0fe0*/  UIADD3 UR4, UPT, UPT, -UR4, URZ, URZ ;  /* 0x000000ff04047290 */ /* 0x000fc8000fffe1ff */
[----:B------:R-:W-:Y:S01]  /*0ff0*/  IMAD.U32 R83, RZ, RZ, UR5 ;  /* 0x00000005ff537e24 */ /* 0x000fe2000f8e00ff */
[----:B------:R-:W-:Y:S01]  /*1000*/  UIMAD UR63, UR63, UR4, UR28 ;  /* 0x000000043f3f72a4 */ /* 0x000fe2000f8e021c */
[----:B-1----:R-:W-:Y:S11]  /*1010*/  BRA.U UP4, `(.L_x_17) ;  /* 0x0000000104287547 */ /* 0x002ff6000b800000 */
[----:B------:R-:W-:Y:S01]  /*1020*/  R2UR UR6, R83 ;  /* 0x00000000530672ca */ /* 0x000fe200000e0000 */
[----:B------:R-:W-:-:S12]  /*1030*/  UISETP.NE.AND UP0, UPT, UR63, URZ, UPT ;  /* 0x000000ff3f00728c */ /* 0x000fd8000bf05270 */
[----:B------:R-:W-:-:S04]  /*1040*/  UISETP.EQ.OR UP0, UPT, UR6, URZ, !UP0 ;  /* 0x000000ff0600728c */ /* 0x000fc8000c702670 */
[----:B------:R-:W-:Y:S02]  /*1050*/  USEL UR5, URZ, 0x1, !UP0 ;  /* 0x00000001ff057887 */ /* 0x000fe4000c000000 */
[----:B------:R-:W-:-:S04]  /*1060*/  UISETP.NE.AND UP0, UPT, UR63, URZ, UPT ;  /* 0x000000ff3f00728c */ /* 0x000fc8000bf05270 */
[----:B------:R-:W-:Y:S02]  /*1070*/  USEL UR4, URZ, 0x2, UP0 ;  /* 0x00000002ff047887 */ /* 0x000fe40008000000 */
[----:B------:R-:W-:-:S04]  /*1080*/  UISETP.NE.AND UP0, UPT, UR6, 0x1, UPT ;  /* 0x000000010600788c */ /* 0x000fc8000bf05270 */
[----:B------:R-:W-:-:S04]  /*1090*/  USEL UR4, UR4, 0x2, UP0 ;  /* 0x0000000204047887 */ /* 0x000fc80008000000 */
[----:B------:R-:W-:-:S06]  /*10a0*/  UIADD3 UR4, UPT, UPT, UR5, UR4, URZ ;  /* 0x0000000405047290 */ /* 0x000fcc000fffe0ff */
[----:B------:R-:W-:-:S07]  /*10b0*/  MOV R2, UR4 ;  /* 0x0000000400027c02 */ /* 0x000fce0008000f00 */
.L_x_17:
[----:B------:R-:W1:Y:S01]  /*10c0*/  S2UR UR36, SR_CTAID.Z ;  /* 0x00000000002479c3 */ /* 0x000e620000002700 */
[----:B------:R-:W-:-:S09]  /*10d0*/  UISETP.GE.AND UP0, UPT, UR19, 0x1, UPT ;  /* 0x000000011300788c */ /* 0x000fd2000bf06270 */
[----:B------:R-:W-:Y:S05]  /*10e0*/  BRA.U !UP0, `(.L_x_18) ;  /* 0x0000000108d07547 */ /* 0x000fea000b800000 */
[----:B------:R-:W2:Y:S01]  /*10f0*/  LDCU UR20, c[0x0][0xb0c] ;  /* 0x00016180ff1477ac */ /* 0x000ea20008000800 */
[----:B------:R-:W3:Y:S01]  /*1100*/  LDCU.128 UR12, c[0x0][0xb10] ;  /* 0x00016200ff0c77ac */ /* 0x000ee20008000c00 */
[----:B------:R-:W4:Y:S01]  /*1110*/  LDCU UR6, c[0x0][0x370] ;  /* 0x00006e00ff0677ac */ /* 0x000f220008000800 */
[----:B------:R-:W1:Y:S01]  /*1120*/  LDCU UR7, c[0x0][0x374] ;  /* 0x00006e80ff0777ac */ /* 0x000e620008000800 */
[----:B------:R-:W1:Y:S01]  /*1130*/  LDCU UR21, c[0x0][0xb20] ;  /* 0x00016400ff1577ac */ /* 0x000e620008000800 */
[----:B--2---:R-:W-:Y:S02]  /*1140*/  UISETP.NE.AND UP0, UPT, UR20, 0x1, UPT ;  /* 0x000000011400788c */ /* 0x004fe4000bf05270 */
[----:B---3--:R-:W-:Y:S01]  /*1150*/  UIMAD.WIDE.U32 UR4, UR24, UR12, URZ ;  /* 0x0000000c180472a5 */ /* 0x008fe2000f8e00ff */
[----:B------:R-:W2:Y:S01]  /*1160*/  LDCU.64 UR8, c[0x0][0xb28] ;  /* 0x00016500ff0877ac */ /* 0x000ea20008000a00 */
[----:B----4-:R-:W-:Y:S02]  /*1170*/  UIMAD.WIDE.U32 UR10, UR6, UR12, URZ ;  /* 0x0000000c060a72a5 */ /* 0x010fe4000f8e00ff */
[----:B------:R-:W-:-:S02]  /*1180*/  USHF.R.U32.HI UR5, URZ, UR13, UR5 ;  /* 0x0000000dff057299 */ /* 0x000fc40008011605 */
[----:B------:R-:W-:Y:S02]  /*1190*/  UISETP.NE.AND UP2, UPT, UR19, 0x1, UPT ;  /* 0x000000011300788c */ /* 0x000fe4000bf45270 */
[----:B------:R-:W-:Y:S01]  /*11a0*/  USEL UR5, UR24, UR5, !UP0 ;  /* 0x0000000518057287 */ /* 0x000fe2000c000000 */
[----:B------:R-:W-:Y:S01]  /*11b0*/  UMOV UR10, UR11 ;  /* 0x0000000b000a7c82 */ /* 0x000fe20008000000 */
[----:B------:R-:W-:Y:S02]  /*11c0*/  UIMAD.WIDE.U32 UR16, UR28, UR15, URZ ;  /* 0x0000000f1c1072a5 */ /* 0x000fe4000f8e00ff */
[----:B------:R-:W-:Y:S02]  /*11d0*/  @UP0 USHF.R.U32.HI UR6, URZ, UR13, UR10 ;  /* 0x0000000dff060299 */ /* 0x000fe4000801160a */
[----:B------:R-:W-:Y:S02]  /*11e0*/  UISETP.NE.AND UP0, UPT, UR14, 0x1, UPT ;  /* 0x000000010e00788c */ /* 0x000fe4000bf05270 */
[----:B-1----:R-:W-:-:S02]  /*11f0*/  UIMAD.WIDE.U32 UR10, UR7, UR15, URZ ;  /* 0x0000000f070a72a5 */ /* 0x002fc4000f8e00ff */
[----:B--2---:R-:W-:Y:S01]  /*1200*/  UIMAD.WIDE.U32 UR12, UR6, UR8, URZ ;  /* 0x00000008060c72a5 */ /* 0x004fe2000f8e00ff */
[----:B------:R-:W-:Y:S02]  /*1210*/  UMOV UR4, UR17 ;  /* 0x0000001100047c82 */ /* 0x000fe40008000000 */
[----:B------:R-:W-:Y:S02]  /*1220*/  USHF.R.U32.HI UR4, URZ, UR21, UR4 ;  /* 0x00000015ff047299 */ /* 0x000fe40008011604 */
[----:B------:R-:W-:Y:S02]  /*1230*/  UMOV UR10, UR11 ;  /* 0x0000000b000a7c82 */ /* 0x000fe40008000000 */
[----:B------:R-:W-:Y:S01]  /*1240*/  UMOV UR12, UR13 ;  /* 0x0000000d000c7c82 */ /* 0x000fe20008000000 */
[----:B------:R-:W-:Y:S02]  /*1250*/  @UP0 USHF.R.U32.HI UR7, URZ, UR21, UR10 ;  /* 0x00000015ff070299 */ /* 0x000fe4000801160a */
[----:B------:R-:W-:-:S02]  /*1260*/  USEL UR4, UR28, UR4, !UP0 ;  /* 0x000000041c047287 */ /* 0x000fc4000c000000 */
[----:B------:R-:W-:Y:S02]  /*1270*/  UIMAD.WIDE.U32 UR10, UR7, UR8, URZ ;  /* 0x00000008070a72a5 */ /* 0x000fe4000f8e00ff */
[----:B------:R-:W-:Y:S02]  /*1280*/  @UP2 USHF.R.U32.HI UR6, URZ, UR9, UR12 ;  /* 0x00000009ff062299 */ /* 0x000fe4000801160c */
[----:B------:R-:W-:-:S03]  /*1290*/  UIMAD.WIDE.U32 UR12, UR4, UR8, URZ ;  /* 0x00000008040c72a5 */ /* 0x000fc6000f8e00ff */
[----:B------:R-:W-:Y:S02]  /*12a0*/  UMOV UR10, UR11 ;  /* 0x0000000b000a7c82 */ /* 0x000fe40008000000 */
[----:B------:R-:W-:Y:S02]  /*12b0*/  @UP2 USHF.R.U32.HI UR7, URZ, UR9, UR10 ;  /* 0x00000009ff072299 */ /* 0x000fe4000801160a */
[----:B------:R-:W-:Y:S02]  /*12c0*/  UIMAD UR10, UR6, UR19, URZ ;  /* 0x00000013060a72a4 */ /* 0x000fe4000f8e02ff */
[----:B------:R-:W-:-:S04]  /*12d0*/  UIMAD UR7, UR7, UR19, URZ ;  /* 0x00000013070772a4 */ /* 0x000fc8000f8e02ff */
[----:B------:R-:W-:-:S03]  /*12e0*/  UISETP.GE.AND UP0, UPT, UR4, UR7, UPT ;  /* 0x000000070400728c */ /* 0x000fc6000bf06270 */
[----:B------:R-:W-:Y:S01]  /*12f0*/  UMOV UR7, UR13 ;  /* 0x0000000d00077c82 */ /* 0x000fe20008000000 */
[----:B------:R-:W-:Y:S02]  /*1300*/  UISETP.GE.OR UP0, UPT, UR5, UR10, UP0 ;  /* 0x0000000a0500728c */ /* 0x000fe40008706670 */
[----:B------:R-:W-:Y:S02]  /*1310*/  UIMAD.WIDE.U32 UR10, UR5, UR8, URZ ;  /* 0x00000008050a72a5 */ /* 0x000fe4000f8e00ff */
[----:B------:R-:W-:Y:S02]  /*1320*/  USHF.R.U32.HI UR7, URZ, UR9, UR7 ;  /* 0x00000009ff077299 */ /* 0x000fe40008011607 */
[----:B------:R-:W-:Y:S02]  /*1330*/  UIADD3 UR10, UPT, UPT, -UR4, URZ, URZ ;  /* 0x000000ff040a7290 */ /* 0x000fe4000fffe1ff */
[----:B------:R-:W-:Y:S02]  /*1340*/  USEL UR7, UR4, UR7, !UP2 ;  /* 0x0000000704077287 */ /* 0x000fe4000d000000 */
[----:B------:R-:W-:Y:S01]  /*1350*/  UIMAD UR10, UR14, UR10, UR28 ;  /* 0x0000000a0e0a72a4 */ /* 0x000fe2000f8e021c */
[----:B------:R-:W-:Y:S01]  /*1360*/  @!UP0 UMOV UR8, UR11 ;  /* 0x0000000b00088c82 */ /* 0x000fe20008000000 */
[----:B------:R-:W-:-:S02]  /*1370*/  UIADD3 UR11, UPT, UPT, -UR5, URZ, URZ ;  /* 0x000000ff050b7290 */ /* 0x000fc4000fffe1ff */
[----:B------:R-:W-:Y:S02]  /*1380*/  @!UP0 USHF.R.U32.HI UR8, URZ, UR9, UR8 ;  /* 0x00000009ff088299 */ /* 0x000fe40008011608 */
[----:B------:R-:W-:Y:S02]  /*1390*/  UIADD3 UR9, UPT, UPT, -UR7, URZ, URZ ;  /* 0x000000ff07097290 */ /* 0x000fe4000fffe1ff */
[----:B------:R-:W-:Y:S02]  /*13a0*/  @!UP0 USEL UR8, UR5, UR8, !UP2 ;  /* 0x0000000805088287 */ /* 0x000fe4000d000000 */
[----:B------:R-:W-:Y:S02]  /*13b0*/  UIMAD UR9, UR19, UR9, UR4 ;  /* 0x00000009130972a4 */ /* 0x000fe4000f8e0204 */
[----:B------:R-:W-:Y:S02]  /*13c0*/  @!UP0 UIADD3 UR7, UPT, UPT, UR7, -UR8, URZ ;  /* 0x8000000807078290 */ /* 0x000fe4000fffe0ff */
[----:B------:R-:W-:-:S02]  /*13d0*/  @!UP0 UIMAD UR6, UR9, UR6, UR8 ;  /* 0x00000006090682a4 */ /* 0x000fc4000f8e0208 */
[----:B------:R-:W-:Y:S02]  /*13e0*/  @!UP0 UIMAD UR4, UR7, UR19, UR5 ;  /* 0x00000013070482a4 */ /* 0x000fe4000f8e0205 */
[----:B------:R-:W-:Y:S02]  /*13f0*/  UIMAD UR24, UR20, UR11, UR24 ;  /* 0x0000000b141872a4 */ /* 0x000fe4000f8e0218 */
[----:B------:R-:W-:Y:S01]  /*1400*/  UIMAD UR28, UR4, UR14, UR10 ;  /* 0x0000000e041c72a4 */ /* 0x000fe2000f8e020a */
[----:B------:R-:W-:Y:S02]  /*1410*/  @!UP0 UMOV UR5, UR6 ;  /* 0x0000000600058c82 */ /* 0x000fe40008000000 */
[----:B------:R-:W-:-:S12]  /*1420*/  UIMAD UR24, UR5, UR20, UR24 ;  /* 0x00000014051872a4 */ /* 0x000fd8000f8e0218 */
.L_x_18:
[----:B------:R-:W-:-:S09]  /*1430*/  UISETP.NE.AND UP0, UPT, UR22, 0x1, UPT ;  /* 0x000000011600788c */ /* 0x000fd2000bf05270 */
[----:B------:R-:W-:Y:S05]  /*1440*/  BRA.U UP0, `(.L_x_19) ;  /* 0x0000000100407547 */ /* 0x000fea000b800000 */
[----:B------:R-:W2:Y:S01]  /*1450*/  LDCU.128 UR8, c[0x0][0xb10] ;  /* 0x00016200ff0877ac */ /* 0x000ea20008000c00 */
[----:B------:R-:W3:Y:S01]  /*1460*/  LDCU UR12, c[0x0][0xb0c] ;  /* 0x00016180ff0c77ac */ /* 0x000ee20008000800 */
[----:B------:R-:W4:Y:S01]  /*1470*/  LDCU UR13, c[0x0][0xb20] ;  /* 0x00016400ff0d77ac */ /* 0x000f220008000800 */
[----:B--2---:R-:W-:Y:S02]  /*1480*/  UIMAD.WIDE.U32 UR4, UR24, UR8, URZ ;  /* 0x00000008180472a5 */ /* 0x004fe4000f8e00ff */
[----:B------:R-:W-:Y:S02]  /*1490*/  UIMAD.WIDE.U32 UR6, UR28, UR11, URZ ;  /* 0x0000000b1c0672a5 */ /* 0x000fe4000f8e00ff */
[----:B---3--:R-:W-:Y:S02]  /*14a0*/  UISETP.NE.AND UP0, UPT, UR12, 0x1, UPT ;  /* 0x000000010c00788c */ /* 0x008fe4000bf05270 */
[----:B------:R-:W-:-:S03]  /*14b0*/  USHF.R.U32.HI UR5, URZ, UR9, UR5 ;  /* 0x00000009ff057299 */ /* 0x000fc60008011605 */
[----:B------:R-:W-:Y:S01]  /*14c0*/  UMOV UR4, UR7 ;  /* 0x0000000700047c82 */ /* 0x000fe20008000000 */
[----:B------:R-:W-:Y:S02]  /*14d0*/  USEL UR5, UR24, UR5, !UP0 ;  /* 0x0000000518057287 */ /* 0x000fe4000c000000 */
[----:B------:R-:W-:Y:S02]  /*14e0*/  UISETP.NE.AND UP0, UPT, UR10, 0x1, UPT ;  /* 0x000000010a00788c */ /* 0x000fe4000bf05270 */
[----:B----4-:R-:W-:-:S04]  /*14f0*/  USHF.R.U32.HI UR4, URZ, UR13, UR4 ;  /* 0x0000000dff047299 */ /* 0x010fc80008011604 */
[----:B------:R-:W-:-:S04]  /*1500*/  USEL UR4, UR28, UR4, !UP0 ;  /* 0x000000041c047287 */ /* 0x000fc8000c000000 */
[----:B------:R-:W-:Y:S02]  /*1510*/  UIADD3 UR6, UPT, UPT, UR5, -UR4, URZ ;  /* 0x8000000405067290 */ /* 0x000fe4000fffe0ff */
[----:B------:R-:W-:Y:S02]  /*1520*/  UIADD3 UR4, UPT, UPT, -UR5, UR4, URZ ;  /* 0x0000000405047290 */ /* 0x000fe4000fffe1ff */
[----:B------:R-:W-:Y:S02]  /*1530*/  UIMAD UR28, UR6, UR10, UR28 ;  /* 0x0000000a061c72a4 */ /* 0x000fe4000f8e021c */
[----:B------:R-:W-:-:S12]  /*1540*/  UIMAD UR24, UR4, UR12, UR24 ;  /* 0x0000000c041872a4 */ /* 0x000fd8000f8e0218 */
.L_x_19:
[----:B------:R-:W-:Y:S01]  /*1550*/  UISETP.NE.AND UP0, UPT, UR18, 0x2, UPT ;  /* 0x000000021200788c */ /* 0x000fe2000bf05270 */
[----:B------:R-:W-:Y:S09]  /*1560*/  BRA.U !UP5, `(.L_x_20) ;  /* 0x000000010d0c7547 */ /* 0x000ff2000b800000 */
[----:B------:R-:W-:Y:S01]  /*1570*/  UCGABAR_WAIT ;  /* 0x0000000000007dc7 */ /* 0x000fe20008000000 */
[----:B------:R-:W-:Y:S01]  /*1580*/  CCTL.IVALL ;  /* 0x00000000ff00798f */ /* 0x000fe20002000000 */
[----:B------:R-:W-:Y:S05]  /*1590*/  BRA `(.L_x_21) ;  /* 0x0000000000047947 */ /* 0x000fea0003800000 */
.L_x_20:
[----:B------:R-:W-:Y:S06]  /*15a0*/  BAR.SYNC.DEFER_BLOCKING 0x0 ;  /* 0x0000000000007b1d */ /* 0x000fec0000010000 */
.L_x_21:
[----:B------:R-:W-:Y:S05]  /*15b0*/  BRA.U UP0, `(.L_x_22) ;  /* 0x0000001100dc7547 */ /* 0x000fea000b800000 */
[----:B------:R-:W2:Y:S01]  /*15c0*/  LDCU UR6, c[0x0][0x38c] ;  /* 0x00007180ff0677ac */ /* 0x000ea20008000800 */
[----:B------:R-:W-:Y:S01]  /*15d0*/  PLOP3.LUT P1, PT, PT, PT, UP3, 0x80, 0x8 ;  /* 0x000000000008781c */ /* 0x000fe20003f2f038 */
[----:B------:R-:W-:Y:S01]  /*15e0*/  IMAD.MOV.U32 R12, RZ, RZ, 0x1 ;  /* 0x00000001ff0c7424 */ /* 0x000fe200078e00ff */
[----:B------:R-:W-:Y:S01]  /*15f0*/  ISETP.EQ.OR P2, PT, R0, RZ, P3 ;  /* 0x000000ff0000720c */ /* 0x000fe20001f42670 */
[----:B------:R-:W-:Y:S01]  /*1600*/  UISETP.NE.AND UP1, UPT, UR18, URZ, UPT ;  /* 0x000000ff1200728c */ /* 0x000fe2000bf25270 */
[----:B------:R-:W-:Y:S01]  /*1610*/  PLOP3.LUT P1, PT, P1, PT, PT, 0x8, 0x80 ;  /* 0x000000000080781c */ /* 0x000fe20000f2e170 */
[----:B------:R-:W-:Y:S01]  /*1620*/  USEL UR29, URZ, 0x1, UP6 ;  /* 0x00000001ff1d7887 */ /* 0x000fe2000b000000 */
[----:B------:R-:W-:Y:S01]  /*1630*/  CS2R R10, SRZ ;  /* 0x00000000000a7805 */ /* 0x000fe2000001ff00 */
[----:B------:R-:W-:Y:S01]  /*1640*/  IMAD.MOV.U32 R9, RZ, RZ, RZ ;  /* 0x000000ffff097224 */ /* 0x000fe200078e00ff */
[----:B------:R-:W3:Y:S01]  /*1650*/  LDCU UR44, c[0x0][0x370] ;  /* 0x00006e00ff2c77ac */ /* 0x000ee20008000800 */
[----:B------:R-:W-:Y:S01]  /*1660*/  IMAD.MOV.U32 R8, RZ, RZ, 0x1 ;  /* 0x00000001ff087424 */ /* 0x000fe200078e00ff */
[----:B------:R-:W4:Y:S01]  /*1670*/  LDCU.64 UR38, c[0x0][0x348] ;  /* 0x00006900ff2677ac */ /* 0x000f220008000a00 */
[----:B------:R-:W-:-:S02]  /*1680*/  USHF.R.U32.HI UR49, URZ, 0x6, UR23 ;  /* 0x00000006ff317899 */ /* 0x000fc40008011617 */
[----:B--2---:R-:W-:Y:S02]  /*1690*/  UIADD3 UR5, UPT, UPT, UR6, 0x7f, URZ ;  /* 0x0000007f06057890 */ /* 0x004fe4000fffe0ff */
[----:B------:R-:W-:Y:S02]  /*16a0*/  UIADD3 UR50, UPT, UPT, UR6, 0xfe, URZ ;  /* 0x000000fe06327890 */ /* 0x000fe4000fffe0ff */
[----:B------:R-:W-:Y:S01]  /*16b0*/  USHF.R.S32.HI UR4, URZ, 0x1f, UR5 ;  /* 0x0000001fff047899 */ /* 0x000fe20008011405 */
[----:B------:R-:W2:Y:S03]  /*16c0*/  LDCU UR43, c[0x0][0x374] ;  /* 0x00006e80ff2b77ac */ /* 0x000ea60008000800 */
[----:B------:R-:W-:Y:S02]  /*16d0*/  ULEA.HI UR4, UR4, UR5, URZ, 0x7 ;  /* 0x0000000504047291 */ /* 0x000fe4000f8f38ff */
[----:B------:R-:W-:-:S02]  /*16e0*/  USEL UR29, UR29, 0x2, UP1 ;  /* 0x000000021d1d7887 */ /* 0x000fc40008800000 */
[----:B------:R-:W-:Y:S02]  /*16f0*/  USHF.R.S32.HI UR46, URZ, 0x7, UR4 ;  /* 0x00000007ff2e7899 */ /* 0x000fe40008011404 */
[----:B------:R-:W-:Y:S02]  /*1700*/  UIADD3 UR4, UPT, UPT, UR6, -0x1, URZ ;  /* 0xffffffff06047890 */ /* 0x000fe4000fffe0ff */
[----:B------:R-:W-:Y:S02]  /*1710*/  UISETP.LT.U32.AND UP0, UPT, UR46, 0x2, UPT ;  /* 0x000000022e00788c */ /* 0x000fe4000bf01070 */
[----:B------:R-:W-:Y:S02]  /*1720*/  UISETP.GE.U32.AND UP2, UPT, UR4, -0xff, UPT ;  /* 0xffffff010400788c */ /* 0x000fe4000bf46070 */
[----:B------:R-:W-:Y:S01]  /*1730*/  USEL UR45, UR46, 0x2, UP0 ;  /* 0x000000022e2d7887 */ /* 0x000fe20008000000 */
[----:B------:R-:W-:-:S03]  /*1740*/  UMOV UR21, URZ ;  /* 0x000000ff00157c82 */ /* 0x000fc60008000000 */
[----:B------:R-:W-:Y:S02]  /*1750*/  UIADD3 UR22, UPT, UPT, UR45, -0x1, URZ ;  /* 0xffffffff2d167890 */ /* 0x000fe4000fffe0ff */
[----:B------:R-:W-:-:S03]  /*1760*/  UIADD3 UR48, UPT, UPT, UR46, -UR45, URZ ;  /* 0x8000002d2e307290 */ /* 0x000fc6000fffe0ff */
[----:B------:R-:W-:-:S04]  /*1770*/  @UP2 UIADD3 UR22, UPT, UPT, UR45, URZ, URZ ;  /* 0x000000ff2d162290 */ /* 0x000fc8000fffe0ff */
[----:B--234-:R-:W-:-:S12]  /*1780*/  UIADD3 UR22, UPT, UPT, UR22, 0x1, URZ ;  /* 0x0000000116167890 */ /* 0x01cfd8000fffe0ff */
.L_x_42:
[----:B------:R-:W-:Y:S01]  /*1790*/  UISETP.NE.AND UP0, UPT, UR47, URZ, UPT ;  /* 0x000000ff2f00728c */ /* 0x000fe2000bf05270 */
[----:B------:R-:W2:Y:S08]  /*17a0*/  S2UR UR47, SR_CgaCtaId ;  /* 0x00000000002f79c3 */ /* 0x000eb00000008800 */
[----:B-1----:R-:W-:Y:S05]  /*17b0*/  BRA.U UP0, `(.L_x_23) ;  /* 0x0000000100347547 */ /* 0x002fea000b800000 */
[----:B------:R-:W3:Y:S01]  /*17c0*/  S2R R0, SR_CgaCtaId ;  /* 0x0000000000007919 */ /* 0x000ee20000008800 */
[----:B------:R-:W-:Y:S02]  /*17d0*/  MOV R3, 0x400 ;  /* 0x0000040000037802 */ /* 0x000fe40000000f00 */
[----:B------:R-:W-:Y:S02]  /*17e0*/  SHF.L.U32 R2, R8, 0x1f, RZ ;  /* 0x0000001f08027819 */ /* 0x000fe400000006ff */
[----:B---3--:R-:W-:-:S05]  /*17f0*/  LEA R0, R0, R3, 0x18 ;  /* 0x0000000300007211 */ /* 0x008fca00078ec0ff */
[----:B------:R-:W-:-:S04]  /*1800*/  IMAD R3, R9, 0x8, R0 ;  /* 0x0000000809037824 */ /* 0x000fc800078e0200 */
[----:B------:R-:W3:Y:S02]  /*1810*/  SYNCS.PHASECHK.TRANS64.TRYWAIT P0, [R3+URZ+0xe0], R2 ;  /* 0x0000e002030075a7 */ /* 0x000ee400080011ff */
[----:B---3--:R-:W-:Y:S05]  /*1820*/  @!P0 BRA `(.L_x_24) ;  /* 0x0000007c00f48947 */ /* 0x008fea0003800000 */
.L_x_136:
[----:B------:R-:W-:Y:S01]  /*1830*/  VIADD R9, R9, 0x1 ;  /* 0x0000000109097836 */ /* 0x000fe20000000000 */
[----:B------:R3:W-:Y:S04]  /*1840*/  SYNCS.ARRIVE.TRANS64.A1T0 RZ, [R3+URZ+0xd0], RZ ;  /* 0x0000d0ff03ff79a7 */ /* 0x0007e800081000ff */
[----:B------:R-:W-:-:S04]  /*1850*/  ISETP.NE.AND P0, PT, R9, 0x2, PT ;  /* 0x000000020900780c */ /* 0x000fc80003f05270 */
[----:B------:R-:W-:Y:S02]  /*1860*/  SEL R9, R9, RZ, P0 ;  /* 0x000000ff09097207 */ /* 0x000fe40000000000 */
[----:B---3--:R-:W-:-:S04]  /*1870*/  SEL R3, RZ, 0x1, P0 ;  /* 0x00000001ff037807 */ /* 0x008fc80000000000 */
[----:B------:R-:W-:-:S07]  /*1880*/  LOP3.LUT R8, R8, R3, RZ, 0x3c, !PT ;  /* 0x0000000308087212 */ /* 0x000fce00078e3cff */
.L_x_23:
[----:B------:R-:W-:Y:S01]  /*1890*/  UMOV UR13, 0x400 ;  /* 0x00000400000d7882 */ /* 0x000fe20000000000 */
[----:B------:R-:W-:Y:S01]  /*18a0*/  SHF.L.U32 R0, R12, 0x1f, RZ ;  /* 0x0000001f0c007819 */ /* 0x000fe200000006ff */
[----:B--2---:R-:W-:Y:S02]  /*18b0*/  ULEA UR13, UR47, UR13, 0x18 ;  /* 0x0000000d2f0d7291 */ /* 0x004fe4000f8ec0ff */
[----:B------:R-:W-:Y:S02]  /*18c0*/  UISETP.GE.U32.AND UP0, UPT, UR50, 0xff, UPT ;  /* 0x000000ff3200788c */ /* 0x000fe4000bf06070 */
[----:B------:R-:W-:Y:S02]  /*18d0*/  ULEA UR4, UR21, UR13, 0x3 ;  /* 0x0000000d15047291 */ /* 0x000fe4000f8e18ff */
[----:B------:R-:W-:Y:S02]  /*18e0*/  USHF.L.U32 UR35, UR24, 0x6, URZ ;  /* 0x0000000618237899 */ /* 0x000fe400080006ff */
[----:B------:R-:W-:Y:S01]  /*18f0*/  ULEA UR19, UR28, UR49, 0x8 ;  /* 0x000000311c137291 */ /* 0x000fe2000f8e40ff */
[----:B------:R-:W-:-:S04]  /*1900*/  UMOV UR14, URZ ;  /* 0x000000ff000e7c82 */ /* 0x000fc80008000000 */
[----:B------:R2:W3:Y:S01]  /*1910*/  SYNCS.PHASECHK.TRANS64.TRYWAIT P0, [UR4+0x10], R0 ;  /* 0x00001000ff0075a7 */ /* 0x0004e20008001104 */
[----:B------:R-:W-:Y:S06]  /*1920*/  BRA.U !UP0, `(.L_x_25) ;  /* 0x0000000108f07547 */ /* 0x000fec000b800000 */
[----:B------:R-:W-:Y:S01]  /*1930*/  UMOV UR15, URZ ;  /* 0x000000ff000f7c82 */ /* 0x000fe20008000000 */
[----:B------:R-:W-:-:S05]  /*1940*/  UMOV UR4, UR21 ;  /* 0x0000001500047c82 */ /* 0x000fca0008000000 */
.L_x_31:
[----:B------:R-:W-:Y:S01]  /*1950*/  ULEA UR33, UR4, UR13, 0x3 ;  /* 0x0000000d04217291 */ /* 0x000fe2000f8e18ff */
[----:B---3--:R-:W-:Y:S01]  /*1960*/  @!P3 MOV R2, 0x14000 ;  /* 0x000140000002b802 */ /* 0x008fe20000000f00 */
[----:B-1-3--:R-:W-:Y:S10]  /*1970*/  @P0 BRA `(.L_x_26) ;  /* 0x00000000000c0947 */ /* 0x00aff40003800000 */
[----:B------:R-:W-:-:S04]  /*1980*/  SHF.L.U32 R3, R12, 0x1f, RZ ;  /* 0x0000001f0c037819 */ /* 0x000fc800000006ff */
[----:B------:R-:W3:Y:S02]  /*1990*/  SYNCS.PHASECHK.TRANS64.TRYWAIT P0, [UR33+0x10], R3 ;  /* 0x00001003ff0075a7 */ /* 0x000ee40008001121 */
[----:B---3--:R-:W-:Y:S05]  /*19a0*/  @!P0 BRA `(.L_x_27) ;  /* 0x0000007c00a88947 */ /* 0x008fea0003800000 */
.L_x_26:
[----:B------:R3:W-:Y:S01]  /*19b0*/  @!P3 SYNCS.ARRIVE.TRANS64 RZ, [UR33], R2 ;  /* 0x00000002ffffb9a7 */ /* 0x0007e20008000021 */
[----:B------:R-:W-:-:S04]  /*19c0*/  ULOP3.LUT UR5, UR29, 0x2, URZ, 0xfc, !UPT ;  /* 0x000000021d057892 */ /* 0x000fc8000f8efcff */
[----:B------:R-:W-:-:S09]  /*19d0*/  UISETP.NE.AND UP0, UPT, UR5, 0x2, UPT ;  /* 0x000000020500788c */ /* 0x000fd2000bf05270 */
[----:B------:R-:W-:Y:S05]  /*19e0*/  BRA.U UP0, `(.L_x_28) ;  /* 0x0000000100047547 */ /* 0x000fea000b800000 */
[----:B-1----:R-:W-:Y:S05]  /*19f0*/  BPT.TRAP 0x1 ;  /* 0x000000040000795c */ /* 0x002fea0000300000 */
.L_x_28:
[----:B------:R-:W-:Y:S04]  /*1a00*/  BSSY.RECONVERGENT B0, `(.L_x_29) ;  /* 0x0000003000007945 */ /* 0x000fe80003800200 */
[----:B------:R-:W-:Y:S05]  /*1a10*/  @P2 BRA `(.L_x_30) ;  /* 0x0000000000042947 */ /* 0x000fea0003800000 */
[----:B-1----:R-:W-:Y:S05]  /*1a20*/  BPT.TRAP 0x1 ;  /* 0x000000040000795c */ /* 0x002fea0000300000 */
.L_x_30:
[----:B-1----:R-:W-:Y:S05]  /*1a30*/  BSYNC.RECONVERGENT B0 ;  /* 0x0000000000007941 */ /* 0x002fea0003800200 */
.L_x_29:
[----:B------:R-:W-:Y:S02]  /*1a40*/  UIADD3 UR5, UPT, UPT, UR4, 0x1, URZ ;  /* 0x0000000104057890 */ /* 0x000fe4000fffe0ff */
[----:B------:R-:W-:Y:S02]  /*1a50*/  ULEA UR24, UR4, UR13, 0xe ;  /* 0x0000000d04187291 */ /* 0x000fe4000f8e70ff */
[----:B------:R-:W-:Y:S02]  /*1a60*/  UISETP.NE.AND UP0, UPT, UR5, 0x2, UPT ;  /* 0x000000020500788c */ /* 0x000fe4000bf05270 */
[----:B------:R-:W-:Y:S02]  /*1a70*/  ULEA UR8, UR4, UR23, 0xf ;  /* 0x0000001704087291 */ /* 0x000fe4000f8e78ff */
[----:B------:R-:W-:Y:S02]  /*1a80*/  USEL UR6, URZ, 0x1, UP0 ;  /* 0x00000001ff067887 */ /* 0x000fe40008000000 */
[----:B------:R-:W-:-:S02]  /*1a90*/  USEL UR21, UR5, URZ, UP0 ;  /* 0x000000ff05157287 */ /* 0x000fc40008000000 */
[----:B------:R-:W-:Y:S02]  /*1aa0*/  UIADD3 UR4, UP0, UPT, UR38, 0x180, URZ ;  /* 0x0000018026047890 */ /* 0x000fe4000ff1e0ff */
[----:B------:R-:W-:Y:S01]  /*1ab0*/  ULEA UR5, UR21, UR13, 0x3 ;  /* 0x0000000d15057291 */ /* 0x000fe2000f8e18ff */
[----:B------:R-:W-:Y:S01]  /*1ac0*/  LOP3.LUT R12, R12, UR6, RZ, 0x3c, !PT ;  /* 0x000000060c0c7c12 */ /* 0x000fe2000f8e3cff */
[----:B------:R-:W-:Y:S02]  /*1ad0*/  USHF.L.U32 UR34, UR15, 0x7, URZ ;  /* 0x000000070f227899 */ /* 0x000fe400080006ff */
[----:B------:R-:W-:Y:S01]  /*1ae0*/  UIADD3 UR15, UPT, UPT, UR15, 0x1, URZ ;  /* 0x000000010f0f7890 */ /* 0x000fe2000fffe0ff */
[----:B--2---:R-:W-:Y:S01]  /*1af0*/  SHF.L.U32 R0, R12, 0x1f, RZ ;  /* 0x0000001f0c007819 */ /* 0x004fe200000006ff */
[----:B------:R-:W-:Y:S02]  /*1b00*/  UIADD3 UR6, UP1, UPT, UR38, 0x80, URZ ;  /* 0x0000008026067890 */ /* 0x000fe4000ff3e0ff */
[----:B------:R-:W-:Y:S01]  /*1b10*/  ULEA UR8, UR8, UR13, 0x1 ;  /* 0x0000000d08087291 */ /* 0x000fe2000f8e08ff */
[----:B------:R4:W1:Y:S01]  /*1b20*/  SYNCS.PHASECHK.TRANS64.TRYWAIT P0, [UR5+0x10], R0 ;  /* 0x00001000ff0075a7 */ /* 0x0008620008001105 */
[----:B------:R-:W-:-:S02]  /*1b30*/  UIADD3.X UR5, UPT, UPT, URZ, UR39, URZ, UP0, !UPT ;  /* 0x00000027ff057290 */ /* 0x000fc400087fe4ff */
[----:B------:R-:W-:Y:S02]  /*1b40*/  UISETP.NE.AND UP0, UPT, UR15, UR22, UPT ;  /* 0x000000160f00728c */ /* 0x000fe4000bf05270 */
[----:B------:R-:W-:Y:S02]  /*1b50*/  UIADD3.X UR7, UPT, UPT, URZ, UR39, URZ, UP1, !UPT ;  /* 0x00000027ff077290 */ /* 0x000fe40008ffe4ff */
[----:B------:R-:W-:Y:S02]  /*1b60*/  UIADD3 UR32, UPT, UPT, UR24, 0x8800, URZ ;  /* 0x0000880018207890 */ /* 0x000fe4000fffe0ff */
[----:B------:R-:W-:Y:S02]  /*1b70*/  UIADD3 UR26, UPT, UPT, UR34, 0x40, URZ ;  /* 0x00000040221a7890 */ /* 0x000fe4000fffe0ff */
[----:B------:R-:W-:Y:S02]  /*1b80*/  UIADD3 UR24, UPT, UPT, UR24, 0xa800, URZ ;  /* 0x0000a80018187890 */ /* 0x000fe4000fffe0ff */
[----:B------:R-:W-:-:S02]  /*1b90*/  UIADD3 UR16, UPT, UPT, UR8, 0x10800, URZ ;  /* 0x0001080008107890 */ /* 0x000fc4000fffe0ff */
[----:B------:R-:W-:Y:S01]  /*1ba0*/  UIADD3 UR8, UPT, UPT, UR8, 0x18800, URZ ;  /* 0x0001880008087890 */ /* 0x000fe2000fffe0ff */
[----:B------:R-:W-:Y:S01]  /*1bb0*/  UMOV UR30, 0x0 ;  /* 0x00000000001e7882 */ /* 0x000fe20000000000 */
[----:B------:R-:W-:Y:S01]  /*1bc0*/  UMOV UR31, 0x10000000 ;  /* 0x10000000001f7882 */ /* 0x000fe20000000000 */
[----:B------:R-:W-:Y:S01]  /*1bd0*/  UMOV UR25, UR33 ;  /* 0x0000002100197c82 */ /* 0x000fe20008000000 */
[----:B------:R-:W-:Y:S01]  /*1be0*/  UMOV UR27, UR35 ;  /* 0x00000023001b7c82 */ /* 0x000fe20008000000 */
[----:B------:R-:W-:Y:S01]  /*1bf0*/  UMOV UR28, UR36 ;  /* 0x00000024001c7c82 */ /* 0x000fe20008000000 */
[----:B------:R-:W-:Y:S01]  /*1c00*/  UMOV UR14, 0x30000 ;  /* 0x00030000000e7882 */ /* 0x000fe20000000000 */
[----:B------:R-:W-:Y:S01]  /*1c10*/  UMOV UR17, UR33 ;  /* 0x0000002100117c82 */ /* 0x000fe20008000000 */
[----:B------:R-:W-:Y:S01]  /*1c20*/  UMOV UR20, UR36 ;  /* 0x0000002400147c82 */ /* 0x000fe20008000000 */
[----:B------:R-:W-:Y:S01]  /*1c30*/  UMOV UR18, UR34 ;  /* 0x0000002200127c82 */ /* 0x000fe20008000000 */
[----:B------:R-:W-:Y:S01]  /*1c40*/  UTMALDG.3D [UR32], [UR6], desc[UR30] ;  /* 0x00001e20060075b4 */ /* 0x000fe20008011000 */
[----:B------:R-:W-:Y:S01]  /*1c50*/  UMOV UR11, UR19 ;  /* 0x00000013000b7c82 */ /* 0x000fe20008000000 */
[----:B------:R-:W-:Y:S01]  /*1c60*/  UMOV UR12, UR36 ;  /* 0x00000024000c7c82 */ /* 0x000fe20008000000 */
[----:B------:R-:W-:Y:S01]  /*1c70*/  UMOV UR9, UR33 ;  /* 0x0000002100097c82 */ /* 0x000fe20008000000 */
[----:B------:R-:W-:Y:S01]  /*1c80*/  UMOV UR10, UR26 ;  /* 0x0000001a000a7c82 */ /* 0x000fe20008000000 */
[----:B------:R-:W-:Y:S01]  /*1c90*/  UTMALDG.3D [UR24], [UR6], desc[UR30] ;  /* 0x00001e18060075b4 */ /* 0x000fe20008011000 */
[----:B------:R-:W-:Y:S01]  /*1ca0*/  UTMALDG.3D.MULTICAST [UR16], [UR4], UR14, desc[UR30] ;  /* 0x00001e10040073b4 */ /* 0x000fe2000801180e */
[----:B------:R2:W-:Y:S02]  /*1cb0*/  UTMALDG.3D.MULTICAST [UR8], [UR4], UR14, desc[UR30] ;  /* 0x00001e08040073b4 */ /* 0x0005e4000801180e */
[----:B--2---:R-:W-:Y:S01]  /*1cc0*/  UMOV UR14, UR22 ;  /* 0x00000016000e7c82 */ /* 0x004fe20008000000 */
[----:B------:R-:W-:Y:S01]  /*1cd0*/  UMOV UR4, UR21 ;  /* 0x0000001500047c82 */ /* 0x000fe20008000000 */
[----:B----4-:R-:W-:Y:S05]  /*1ce0*/  BRA.U UP0, `(.L_x_31) ;  /* 0xfffffffd00187547 */ /* 0x010fea000b83ffff */
.L_x_25:
[----:B------:R-:W-:Y:S01]  /*1cf0*/  ULEA UR4, UR21, UR13, 0x3 ;  /* 0x0000000d15047291 */ /* 0x000fe2000f8e18ff */
[----:B--2---:R-:W-:Y:S01]  /*1d00*/  SHF.L.U32 R0, R12, 0x1f, RZ ;  /* 0x0000001f0c007819 */ /* 0x004fe200000006ff */
[----:B------:R-:W-:Y:S01]  /*1d10*/  @!P1 SYNCS.ARRIVE.TRANS64.A1T0 RZ, [UR13+0x68], RZ ;  /* 0x000068ffffff99a7 */ /* 0x000fe2000810000d */
[----:B------:R-:W-:-:S06]  /*1d20*/  UISETP.GT.AND UP0, UPT, UR46, UR45, UPT ;  /* 0x0000002d2e00728c */ /* 0x000fcc000bf04270 */
[----:B-1-3--:R1:W2:Y:S03]  /*1d30*/  SYNCS.PHASECHK.TRANS64.TRYWAIT P0, [UR4+0x10], R0 ;  /* 0x00001000ff0075a7 */ /* 0x00a2a60008001104 */
[----:B------:R-:W-:Y:S05]  /*1d40*/  BRA.U !UP0, `(.L_x_32) ;  /* 0x0000000108ec7547 */ /* 0x000fea000b800000 */
[----:B------:R-:W-:Y:S01]  /*1d50*/  UIADD3 UR15, UPT, UPT, UR48, UR14, URZ ;  /* 0x0000000e300f7290 */ /* 0x000fe2000fffe0ff */
[----:B------:R-:W-:-:S11]  /*1d60*/  UMOV UR4, UR21 ;  /* 0x0000001500047c82 */ /* 0x000fd60008000000 */
.L_x_38:
[----:B------:R-:W-:Y:S01]  /*1d70*/  ULEA UR33, UR4, UR13, 0x3 ;  /* 0x0000000d04217291 */ /* 0x000fe2000f8e18ff */
[----:B--2---:R-:W-:Y:S01]  /*1d80*/  @!P3 MOV R2, 0x14000 ;  /* 0x000140000002b802 */ /* 0x004fe20000000f00 */
[----:B--2-4-:R-:W-:Y:S10]  /*1d90*/  @P0 BRA `(.L_x_33) ;  /* 0x00000000000c0947 */ /* 0x014ff40003800000 */
[----:B------:R-:W-:-:S04]  /*1da0*/  SHF.L.U32 R3, R12, 0x1f, RZ ;  /* 0x0000001f0c037819 */ /* 0x000fc800000006ff */
[----:B------:R-:W2:Y:S02]  /*1db0*/  SYNCS.PHASECHK.TRANS64.TRYWAIT P0, [UR33+0x10], R3 ;  /* 0x00001003ff0075a7 */ /* 0x000ea40008001121 */
[----:B--2---:R-:W-:Y:S05]  /*1dc0*/  @!P0 BRA `(.L_x_34) ;  /* 0x0000007800b88947 */ /* 0x004fea0003800000 */
.L_x_33:
[----:B------:R2:W-:Y:S01]  /*1dd0*/  @!P3 SYNCS.ARRIVE.TRANS64 RZ, [UR33], R2 ;  /* 0x00000002ffffb9a7 */ /* 0x0005e20008000021 */
[----:B------:R-:W-:-:S04]  /*1de0*/  ULOP3.LUT UR5, UR29, 0x2, URZ, 0xfc, !UPT ;  /* 0x000000021d057892 */ /* 0x000fc8000f8efcff */
[----:B------:R-:W-:-:S09]  /*1df0*/  UISETP.NE.AND UP0, UPT, UR5, 0x2, UPT ;  /* 0x000000020500788c */ /* 0x000fd2000bf05270 */
[----:B------:R-:W-:Y:S05]  /*1e00*/  BRA.U UP0, `(.L_x_35) ;  /* 0x0000000100047547 */ /* 0x000fea000b800000 */
[----:B------:R-:W-:Y:S05]  /*1e10*/  BPT.TRAP 0x1 ;  /* 0x000000040000795c */ /* 0x000fea0000300000 */
.L_x_35:
[----:B------:R-:W-:Y:S04]  /*1e20*/  BSSY.RECONVERGENT B0, `(.L_x_36) ;  /* 0x0000003000007945 */ /* 0x000fe80003800200 */
[----:B------:R-:W-:Y:S05]  /*1e30*/  @P2 BRA `(.L_x_37) ;  /* 0x0000000000042947 */ /* 0x000fea0003800000 */
[----:B------:R-:W-:Y:S05]  /*1e40*/  BPT.TRAP 0x1 ;  /* 0x000000040000795c */ /* 0x000fea0000300000 */
.L_x_37:
[----:B------:R-:W-:Y:S05]  /*1e50*/  BSYNC.RECONVERGENT B0 ;  /* 0x0000000000007941 */ /* 0x000fea0003800200 */
.L_x_36:
        /* <DEDUP_REMOVED lines=11> */
[----:B-1----:R-:W-:Y:S01]  /*1f10*/  SHF.L.U32 R0, R12, 0x1f, RZ ;  /* 0x0000001f0c007819 */ /* 0x002fe200000006ff */
[----:B------:R-:W-:Y:S02]  /*1f20*/  UIADD3 UR6, UP1, UPT, UR38, 0x80, URZ ;  /* 0x0000008026067890 */ /* 0x000fe4000ff3e0ff */
[----:B------:R-:W-:Y:S01]  /*1f30*/  ULEA UR8, UR8, UR13, 0x1 ;  /* 0x0000000d08087291 */ /* 0x000fe2000f8e08ff */
[----:B------:R3:W4:Y:S01]  /*1f40*/  SYNCS.PHASECHK.TRANS64.TRYWAIT P0, [UR5+0x10], R0 ;  /* 0x00001000ff0075a7 */ /* 0x0007220008001105 */
        /* <DEDUP_REMOVED lines=16> */
[----:B------:R-:W-:Y:S01]  /*2050*/  UTMALDG.3D [UR32], [UR6], desc[UR30] ;  /* 0x00001e20060075b4 */ /* 0x000fe20008011000 */
[----:B------:R-:W-:Y:S01]  /*2060*/  UMOV UR18, UR34 ;  /* 0x0000002200127c82 */ /* 0x000fe20008000000 */
[----:B------:R-:W-:Y:S01]  /*2070*/  UMOV UR11, UR19 ;  /* 0x00000013000b7c82 */ /* 0x000fe20008000000 */
[----:B------:R-:W-:Y:S01]  /*2080*/  UMOV UR12, UR36 ;  /* 0x00000024000c7c82 */ /* 0x000fe20008000000 */
[----:B------:R-:W-:Y:S01]  /*2090*/  UMOV UR9, UR33 ;  /* 0x0000002100097c82 */ /* 0x000fe20008000000 */
[----:B------:R-:W-:Y:S01]  /*20a0*/  UMOV UR10, UR26 ;  /* 0x0000001a000a7c82 */ /* 0x000fe20008000000 */
[----:B------:R-:W-:Y:S01]  /*20b0*/  UTMALDG.3D [UR24], [UR6], desc[UR30] ;  /* 0x00001e18060075b4 */ /* 0x000fe20008011000 */
[----:B------:R-:W-:Y:S01]  /*20c0*/  UTMALDG.3D.MULTICAST [UR16], [UR4], UR37, desc[UR30] ;  /* 0x00001e10040073b4 */ /* 0x000fe20008011825 */
[----:B------:R1:W-:Y:S02]  /*20d0*/  UTMALDG.3D.MULTICAST [UR8], [UR4], UR37, desc[UR30] ;  /* 0x00001e08040073b4 */ /* 0x0003e40008011825 */
[----:B-1----:R-:W-:Y:S01]  /*20e0*/  UMOV UR4, UR21 ;  /* 0x0000001500047c82 */ /* 0x002fe20008000000 */
[----:B---3--:R-:W-:Y:S05]  /*20f0*/  BRA.U UP0, `(.L_x_38) ;  /* 0xfffffffd001c7547 */ /* 0x008fea000b83ffff */
.L_x_32:
[C---:B------:R-:W-:Y:S01]  /*2100*/  LEA R3, R11.reuse, UR13, 0x3 ;  /* 0x0000000d0b037c11 */ /* 0x040fe2000f8e18ff */
[----:B------:R-:W-:Y:S01]  /*2110*/  NOP ;  /* 0x0000000000007918 */ /* 0x000fe20000000000 */
[----:B-1----:R-:W-:Y:S02]  /*2120*/  SHF.L.U32 R0, R10, 0x1f, RZ ;  /* 0x0000001f0a007819 */ /* 0x002fe400000006ff */
[----:B------:R-:W-:Y:S02]  /*2130*/  LEA R5, R11, UR13, 0x4 ;  /* 0x0000000d0b057c11 */ /* 0x000fe4000f8e20ff */
[----:B--2-4-:R-:W1:Y:S02]  /*2140*/  SYNCS.PHASECHK.TRANS64.TRYWAIT P0, [R3+URZ+0x70], R0 ;  /* 0x00007000030075a7 */ /* 0x014e6400080011ff */
[----:B-1----:R-:W-:Y:S05]  /*2150*/  @!P0 BRA `(.L_x_39) ;  /* 0x0000007400ec8947 */ /* 0x002fea0003800000 */
.L_x_139:
[----:B------:R-:W2:Y:S01]  /*2160*/  LDS.128 R4, [R5+0x100] ;  /* 0x0001000005047984 */ /* 0x000ea20000000c00 */
[----:B------:R-:W-:Y:S01]  /*2170*/  UISETP.GE.AND UP0, UPT, UR42, 0x1, UPT ;  /* 0x000000012a00788c */ /* 0x000fe2000bf06270 */
[----:B------:R-:W-:Y:S01]  /*2180*/  @!PT LDS RZ, [RZ] ;  /* 0x00000000fffff984 */ /* 0x000fe20000000800 */
[----:B------:R-:W-:Y:S01]  /*2190*/  @!PT LDS RZ, [RZ] ;  /* 0x00000000fffff984 */ /* 0x000fe20000000800 */
[----:B------:R-:W-:Y:S01]  /*21a0*/  @!PT LDS RZ, [RZ] ;  /* 0x00000000fffff984 */ /* 0x000fe20000000800 */
[----:B------:R-:W-:Y:S01]  /*21b0*/  @!PT LDS RZ, [RZ] ;  /* 0x00000000fffff984 */ /* 0x000fe20000000800 */
[----:B------:R3:W-:Y:S06]  /*21c0*/  MEMBAR.ALL.CTA ;  /* 0x0000000000007992 */ /* 0x0007ec0000008000 */
[----:B---3--:R-:W3:Y:S01]  /*21d0*/  FENCE.VIEW.ASYNC.S ;  /* 0x00000000000073c6 */ /* 0x008ee20000000000 */
[----:B--2---:R-:W-:-:S13]  /*21e0*/  LOP3.LUT P0, RZ, R6, 0x1, RZ, 0xc0, !PT ;  /* 0x0000000106ff7812 */ /* 0x004fda000780c0ff */
[----:B---3--:R-:W-:Y:S01]  /*21f0*/  VOTEU.ANY UP1, P0 ;  /* 0x0000000000ff7886 */ /* 0x008fe20000020100 */
[----:B------:R-:W-:-:S13]  /*2200*/  PLOP3.LUT P0, PT, PT, PT, UP1, 0x80, 0x8 ;  /* 0x000000000008781c */ /* 0x000fda0003f0f018 */
[----:B-1----:R-:W-:Y:S02]  /*2210*/  @P0 LOP3.LUT R0, R5, 0xffff, RZ, 0xc0, !PT ;  /* 0x0000ffff05000812 */ /* 0x002fe400078ec0ff */
[----:B------:R-:W-:Y:S02]  /*2220*/  @P0 MOV R2, R4 ;  /* 0x0000000400020202 */ /* 0x000fe40000000f00 */
[----:B------:R-:W-:Y:S01]  /*2230*/  @P0 R2UR UR5, R0 ;  /* 0x00000000000502ca */ /* 0x000fe200000e0000 */
[----:B------:R-:W-:Y:S01]  /*2240*/  VIADD R0, R3, 0x80 ;  /* 0x0000008003007836 */ /* 0x000fe20000000000 */
[----:B------:R-:W-:Y:S02]  /*2250*/  @P0 SHF.R.U32.HI R4, RZ, 0x10, R5 ;  /* 0x00000010ff040819 */ /* 0x000fe40000011605 */
[----:B------:R-:W-:Y:S02]  /*2260*/  @P0 R2UR UR6, R2 ;  /* 0x00000000020602ca */ /* 0x000fe400000e0000 */
[----:B------:R-:W-:-:S02]  /*2270*/  PRMT R0, RZ, 0x654, R0 ;  /* 0x00000654ff007816 */ /* 0x000fc40000000000 */
[----:B------:R-:W-:Y:S02]  /*2280*/  @P0 R2UR UR4, R4 ;  /* 0x00000000040402ca */ /* 0x000fe400000e0000 */
[----:B------:R1:W-:Y:S03]  /*2290*/  SYNCS.ARRIVE.TRANS64.RED.A1T0 RZ, [R0+URZ], RZ ;  /* 0x000000ff00ff79a7 */ /* 0x0003e600081004ff */
[----:B------:R-:W-:-:S04]  /*22a0*/  @UP1 UMOV UR40, UR5 ;  /* 0x0000000500281c82 */ /* 0x000fc80008000000 */
[----:B------:R-:W-:-:S04]  /*22b0*/  @UP1 UMOV UR41, UR6 ;  /* 0x0000000600291c82 */ /* 0x000fc80008000000 */
[----:B------:R-:W-:Y:S01]  /*22c0*/  @UP1 UMOV UR36, UR4 ;  /* 0x0000000400241c82 */ /* 0x000fe20008000000 */
[----:B------:R-:W-:Y:S05]  /*22d0*/  BRA.U !UP0, `(.L_x_40) ;  /* 0x0000000108d47547 */ /* 0x000fea000b800000 */
[----:B------:R-:W2:Y:S01]  /*22e0*/  LDCU.128 UR16, c[0x0][0xb10] ;  /* 0x00016200ff1077ac */ /* 0x000ea20008000c00 */
[----:B------:R-:W3:Y:S01]  /*22f0*/  LDCU UR12, c[0x0][0xb20] ;  /* 0x00016400ff0c77ac */ /* 0x000ee20008000800 */
[----:B------:R-:W4:Y:S01]  /*2300*/  LDCU UR20, c[0x0][0xb0c] ;  /* 0x00016180ff1477ac */ /* 0x000f220008000800 */
[----:B------:R-:W1:Y:S01]  /*2310*/  LDCU.64 UR8, c[0x0][0xb28] ;  /* 0x00016500ff0877ac */ /* 0x000e620008000a00 */
[----:B------:R-:W-:Y:S02]  /*2320*/  UISETP.NE.AND UP3, UPT, UR42, 0x1, UPT ;  /* 0x000000012a00788c */ /* 0x000fe4000bf65270 */
[----:B--2---:R-:W-:Y:S02]  /*2330*/  UIMAD.WIDE.U32 UR6, UR43, UR19, URZ ;  /* 0x000000132b0672a5 */ /* 0x004fe4000f8e00ff */
[----:B------:R-:W-:Y:S02]  /*2340*/  UIMAD.WIDE.U32 UR4, UR44, UR16, URZ ;  /* 0x000000102c0472a5 */ /* 0x000fe4000f8e00ff */
[----:B------:R-:W-:-:S02]  /*2350*/  UISETP.NE.AND UP0, UPT, UR18, 0x1, UPT ;  /* 0x000000011200788c */ /* 0x000fc4000bf05270 */
[----:B------:R-:W-:Y:S01]  /*2360*/  UIMAD.WIDE.U32 UR24, UR40, UR19, URZ ;  /* 0x00000013281872a5 */ /* 0x000fe2000f8e00ff */
[----:B------:R-:W-:Y:S02]  /*2370*/  UMOV UR6, UR7 ;  /* 0x0000000700067c82 */ /* 0x000fe40008000000 */
[----:B------:R-:W-:Y:S01]  /*2380*/  UMOV UR4, UR5 ;  /* 0x0000000500047c82 */ /* 0x000fe20008000000 */
[----:B---3--:R-:W-:Y:S02]  /*2390*/  USHF.R.U32.HI UR6, URZ, UR12, UR6 ;  /* 0x0000000cff067299 */ /* 0x008fe40008011606 */
[----:B----4-:R-:W-:Y:S02]  /*23a0*/  UISETP.NE.AND UP2, UPT, UR20, 0x1, UPT ;  /* 0x000000011400788c */ /* 0x010fe4000bf45270 */
[----:B------:R-:W-:Y:S02]  /*23b0*/  USHF.R.U32.HI UR4, URZ, UR17, UR4 ;  /* 0x00000011ff047299 */ /* 0x000fe40008011604 */
[----:B------:R-:W-:-:S02]  /*23c0*/  USEL UR5, UR43, UR6, !UP0 ;  /* 0x000000062b057287 */ /* 0x000fc4000c000000 */
[----:B------:R-:W-:Y:S02]  /*23d0*/  USEL UR6, UR44, UR4, !UP2 ;  /* 0x000000042c067287 */ /* 0x000fe4000d000000 */
[----:B-1----:R-:W-:Y:S01]  /*23e0*/  UIMAD.WIDE.U32 UR10, UR5, UR8, URZ ;  /* 0x00000008050a72a5 */ /* 0x002fe2000f8e00ff */
[----:B------:R-:W-:Y:S01]  /*23f0*/  UMOV UR4, UR25 ;  /* 0x0000001900047c82 */ /* 0x000fe20008000000 */
[----:B------:R-:W-:Y:S02]  /*2400*/  UIMAD.WIDE.U32 UR14, UR41, UR16, URZ ;  /* 0x00000010290e72a5 */ /* 0x000fe4000f8e00ff */
[----:B------:R-:W-:-:S03]  /*2410*/  UIMAD.WIDE.U32 UR24, UR6, UR8, URZ ;  /* 0x00000008061872a5 */ /* 0x000fc6000f8e00ff */
[----:B------:R-:W-:Y:S01]  /*2420*/  UMOV UR10, UR11 ;  /* 0x0000000b000a7c82 */ /* 0x000fe20008000000 */
[----:B------:R-:W-:Y:S02]  /*2430*/  USHF.R.U32.HI UR4, URZ, UR12, UR4 ;  /* 0x0000000cff047299 */ /* 0x000fe40008011604 */
[----:B------:R-:W-:Y:S01]  /*2440*/  @UP3 USHF.R.U32.HI UR5, URZ, UR9, UR10 ;  /* 0x00000009ff053299 */ /* 0x000fe2000801160a */
[----:B------:R-:W-:Y:S01]  /*2450*/  UMOV UR14, UR15 ;  /* 0x0000000f000e7c82 */ /* 0x000fe20008000000 */
[----:B------:R-:W-:Y:S01]  /*2460*/  UMOV UR24, UR25 ;  /* 0x0000001900187c82 */ /* 0x000fe20008000000 */
[----:B------:R-:W-:Y:S02]  /*2470*/  USHF.R.U32.HI UR17, URZ, UR17, UR14 ;  /* 0x00000011ff117299 */ /* 0x000fe4000801160e */
[----:B------:R-:W-:Y:S02]  /*2480*/  USEL UR4, UR40, UR4, !UP0 ;  /* 0x0000000428047287 */ /* 0x000fe4000c000000 */
[----:B------:R-:W-:-:S02]  /*2490*/  @UP3 USHF.R.U32.HI UR6, URZ, UR9, UR24 ;  /* 0x00000009ff063299 */ /* 0x000fc40008011618 */
[----:B------:R-:W-:Y:S02]  /*24a0*/  UIMAD UR7, UR42, UR5, URZ ;  /* 0x000000052a0772a4 */ /* 0x000fe4000f8e02ff */
[----:B------:R-:W-:Y:S02]  /*24b0*/  USEL UR5, UR41, UR17, !UP2 ;  /* 0x0000001129057287 */ /* 0x000fe4000d000000 */
[----:B------:R-:W-:Y:S02]  /*24c0*/  UIMAD UR10, UR42, UR6, URZ ;  /* 0x000000062a0a72a4 */ /* 0x000fe4000f8e02ff */
[----:B------:R-:W-:Y:S02]  /*24d0*/  UISETP.GE.AND UP0, UPT, UR4, UR7, UPT ;  /* 0x000000070400728c */ /* 0x000fe4000bf06270 */
[----:B------:R-:W-:Y:S02]  /*24e0*/  UIMAD.WIDE.U32 UR14, UR4, UR8, URZ ;  /* 0x00000008040e72a5 */ /* 0x000fe4000f8e00ff */
[----:B------:R-:W-:-:S02]  /*24f0*/  UISETP.GE.OR UP0, UPT, UR5, UR10, UP0 ;  /* 0x0000000a0500728c */ /* 0x000fc40008706670 */
[----:B------:R-:W-:Y:S02]  /*2500*/  UIMAD.WIDE.U32 UR10, UR5, UR8, URZ ;  /* 0x00000008050a72a5 */ /* 0x000fe4000f8e00ff */
[----:B------:R-:W-:Y:S01]  /*2510*/  UIADD3 UR12, UPT, UPT, -UR4, URZ, URZ ;  /* 0x000000ff040c7290 */ /* 0x000fe2000fffe1ff */
[----:B------:R-:W-:Y:S01]  /*2520*/  UMOV UR8, UR15 ;  /* 0x0000000f00087c82 */ /* 0x000fe20008000000 */
[----:B------:R-:W-:Y:S02]  /*2530*/  UIADD3 UR10, UPT, UPT, -UR5, URZ, URZ ;  /* 0x000000ff050a7290 */ /* 0x000fe4000fffe1ff */
[----:B------:R-:W-:-:S03]  /*2540*/  USHF.R.U32.HI UR8, URZ, UR9, UR8 ;  /* 0x00000009ff087299 */ /* 0x000fc60008011608 */
[----:B------:R-:W-:Y:S01]  /*2550*/  @!UP0 UMOV UR7, UR11 ;  /* 0x0000000b00078c82 */ /* 0x000fe20008000000 */
[----:B------:R-:W-:Y:S02]  /*2560*/  UIMAD UR12, UR18, UR12, UR40 ;  /* 0x0000000c120c72a4 */ /* 0x000fe4000f8e0228 */
[----:B------:R-:W-:Y:S02]  /*2570*/  USEL UR8, UR4, UR8, !UP3 ;  /* 0x0000000804087287 */ /* 0x000fe4000d800000 */
[----:B------:R-:W-:Y:S02]  /*2580*/  @!UP0 USHF.R.U32.HI UR7, URZ, UR9, UR7 ;  /* 0x00000009ff078299 */ /* 0x000fe40008011607 */
[----:B------:R-:W-:Y:S02]  /*2590*/  UIADD3 UR9, UPT, UPT, -UR8, URZ, URZ ;  /* 0x000000ff08097290 */ /* 0x000fe4000fffe1ff */
[----:B------:R-:W-:Y:S02]  /*25a0*/  @!UP0 USEL UR7, UR5, UR7, !UP3 ;  /* 0x0000000705078287 */ /* 0x000fe4000d800000 */
[----:B------:R-:W-:-:S02]  /*25b0*/  UIMAD UR9, UR42, UR9, UR4 ;  /* 0x000000092a0972a4 */ /* 0x000fc4000f8e0204 */
[----:B------:R-:W-:Y:S02]  /*25c0*/  @!UP0 UIADD3 UR8, UPT, UPT, UR8, -UR7, URZ ;  /* 0x8000000708088290 */ /* 0x000fe4000fffe0ff */
[----:B------:R-:W-:Y:S02]  /*25d0*/  @!UP0 UIMAD UR7, UR9, UR6, UR7 ;  /* 0x00000006090782a4 */ /* 0x000fe4000f8e0207 */
[----:B------:R-:W-:Y:S02]  /*25e0*/  @!UP0 UIMAD UR4, UR42, UR8, UR5 ;  /* 0x000000082a0482a4 */ /* 0x000fe4000f8e0205 */
[----:B------:R-:W-:Y:S02]  /*25f0*/  UIMAD UR6, UR20, UR10, UR41 ;  /* 0x0000000a140672a4 */ /* 0x000fe4000f8e0229 */
[----:B------:R-:W-:Y:S01]  /*2600*/  UIMAD UR40, UR4, UR18, UR12 ;  /* 0x00000012042872a4 */ /* 0x000fe2000f8e020c */
[----:B------:R-:W-:Y:S02]  /*2610*/  @!UP0 UMOV UR5, UR7 ;  /* 0x0000000700058c82 */ /* 0x000fe40008000000 */
[----:B------:R-:W-:-:S12]  /*2620*/  UIMAD UR41, UR5, UR20, UR6 ;  /* 0x00000014052972a4 */ /* 0x000fd8000f8e0206 */
.L_x_40:
[----:B------:R-:W2:Y:S02]  /*2630*/  LDCU UR4, c[0x0][0xb30] ;  /* 0x00016600ff0477ac */ /* 0x000ea40008000800 */
[----:B--2---:R-:W-:-:S09]  /*2640*/  UISETP.NE.AND UP0, UPT, UR4, 0x1, UPT ;  /* 0x000000010400788c */ /* 0x004fd2000bf05270 */
[----:B------:R-:W-:Y:S05]  /*2650*/  BRA.U UP0, `(.L_x_41) ;  /* 0x0000000100447547 */ /* 0x000fea000b800000 */
[----:B------:R-:W2:Y:S01]  /*2660*/  LDCU.128 UR8, c[0x0][0xb10] ;  /* 0x00016200ff0877ac */ /* 0x000ea20008000c00 */
[----:B------:R-:W3:Y:S01]  /*2670*/  LDCU UR12, c[0x0][0xb0c] ;  /* 0x00016180ff0c77ac */ /* 0x000ee20008000800 */
[----:B------:R-:W4:Y:S01]  /*2680*/  LDCU UR14, c[0x0][0xb20] ;  /* 0x00016400ff0e77ac */ /* 0x000f220008000800 */
[----:B--2---:R-:W-:Y:S02]  /*2690*/  UIMAD.WIDE.U32 UR6, UR41, UR8, URZ ;  /* 0x00000008290672a5 */ /* 0x004fe4000f8e00ff */
[----:B------:R-:W-:Y:S02]  /*26a0*/  UIMAD.WIDE.U32 UR4, UR40, UR11, URZ ;  /* 0x0000000b280472a5 */ /* 0x000fe4000f8e00ff */
[----:B---3--:R-:W-:Y:S02]  /*26b0*/  UISETP.NE.AND UP2, UPT, UR12, 0x1, UPT ;  /* 0x000000010c00788c */ /* 0x008fe4000bf45270 */
[----:B------:R-:W-:Y:S01]  /*26c0*/  UISETP.NE.AND UP0, UPT, UR10, 0x1, UPT ;  /* 0x000000010a00788c */ /* 0x000fe2000bf05270 */
[----:B------:R-:W-:-:S02]  /*26d0*/  UMOV UR6, UR7 ;  /* 0x0000000700067c82 */ /* 0x000fc40008000000 */
[----:B------:R-:W-:Y:S01]  /*26e0*/  UMOV UR4, UR5 ;  /* 0x0000000500047c82 */ /* 0x000fe20008000000 */
[----:B------:R-:W-:Y:S02]  /*26f0*/  USHF.R.U32.HI UR9, URZ, UR9, UR6 ;  /* 0x00000009ff097299 */ /* 0x000fe40008011606 */
[----:B----4-:R-:W-:Y:S02]  /*2700*/  USHF.R.U32.HI UR4, URZ, UR14, UR4 ;  /* 0x0000000eff047299 */ /* 0x010fe40008011604 */
[----:B------:R-:W-:Y:S02]  /*2710*/  USEL UR5, UR41, UR9, !UP2 ;  /* 0x0000000929057287 */ /* 0x000fe4000d000000 */
[----:B------:R-:W-:-:S04]  /*2720*/  USEL UR4, UR40, UR4, !UP0 ;  /* 0x0000000428047287 */ /* 0x000fc8000c000000 */
[----:B------:R-:W-:Y:S02]  /*2730*/  UIADD3 UR6, UPT, UPT, UR5, -UR4, URZ ;  /* 0x8000000405067290 */ /* 0x000fe4000fffe0ff */
[----:B------:R-:W-:Y:S02]  /*2740*/  UIADD3 UR4, UPT, UPT, -UR5, UR4, URZ ;  /* 0x0000000405047290 */ /* 0x000fe4000fffe1ff */
[----:B------:R-:W-:Y:S02]  /*2750*/  UIMAD UR40, UR6, UR10, UR40 ;  /* 0x0000000a062872a4 */ /* 0x000fe4000f8e0228 */
[----:B------:R-:W-:-:S12]  /*2760*/  UIMAD UR41, UR4, UR12, UR41 ;  /* 0x0000000c042972a4 */ /* 0x000fd8000f8e0229 */
.L_x_41:
[----:B------:R-:W-:Y:S01]  /*2770*/  VIADD R11, R11, 0x1 ;  /* 0x000000010b0b7836 */ /* 0x000fe20000000000 */
[----:B------:R-:W-:Y:S01]  /*2780*/  R2UR UR4, R83 ;  /* 0x00000000530472ca */ /* 0x000fe200000e0000 */
[----:B------:R-:W-:Y:S01]  /*2790*/  UIADD3 UR28, UPT, UPT, UR40, UR63, URZ ;  /* 0x0000003f281c7290 */ /* 0x000fe2000fffe0ff */
[----:B------:R-:W-:Y:S02]  /*27a0*/  PLOP3.LUT P1, PT, PT, PT, PT, 0x80, 0x8 ;  /* 0x000000000008781c */ /* 0x000fe40003f2f070 */
[----:B------:R-:W-:-:S04]  /*27b0*/  ISETP.NE.AND P0, PT, R11, 0x2, PT ;  /* 0x000000020b00780c */ /* 0x000fc80003f05270 */
[----:B------:R-:W-:Y:S02]  /*27c0*/  SEL R3, RZ, 0x1, P0 ;  /* 0x00000001ff037807 */ /* 0x000fe40000000000 */
[----:B------:R-:W-:Y:S02]  /*27d0*/  SEL R11, R11, RZ, P0 ;  /* 0x000000ff0b0b7207 */ /* 0x000fe40000000000 */
[----:B------:R-:W-:Y:S01]  /*27e0*/  LOP3.LUT R10, R10, R3, RZ, 0x3c, !PT ;  /* 0x000000030a0a7212 */ /* 0x000fe200078e3cff */
[----:B------:R-:W-:Y:S01]  /*27f0*/  UIADD3 UR24, UPT, UPT, UR41, UR4, URZ ;  /* 0x0000000429187290 */ /* 0x000fe2000fffe0ff */
[----:B------:R-:W-:Y:S11]  /*2800*/  BRA.U UP1, `(.L_x_42) ;  /* 0xffffffed01e07547 */ /* 0x000ff6000b83ffff */
[----:B------:R-:W-:Y:S01]  /*2810*/  UIADD3 UR13, UPT, UPT, UR13, 0x10, URZ ;  /* 0x000000100d0d7890 */ /* 0x000fe2000fffe0ff */
[----:B------:R-:W-:-:S03]  /*2820*/  SHF.L.U32 R3, R12, 0x1f, RZ ;  /* 0x0000001f0c037819 */ /* 0x000fc600000006ff */
[----:B------:R-:W-:-:S09]  /*2830*/  ULEA UR4, UR21, UR13, 0x3 ;  /* 0x0000000d15047291 */ /* 0x000fd2000f8e18ff */
[----:B------:R-:W2:Y:S02]  /*2840*/  SYNCS.PHASECHK.TRANS64.TRYWAIT P0, [UR4], R3 ;  /* 0x00000003ff0075a7 */ /* 0x000ea40008001104 */
[----:B--2---:R-:W-:Y:S05]  /*2850*/  @!P0 BRA `(.L_x_43) ;  /* 0x0000007000408947 */ /* 0x004fea0003800000 */
.L_x_141:
[----:B------:R-:W-:-:S04]  /*2860*/  UIADD3 UR4, UPT, UPT, UR21, 0x1, URZ ;  /* 0x0000000115047890 */ /* 0x000fc8000fffe0ff */
[----:B------:R-:W-:-:S04]  /*2870*/  UISETP.NE.AND UP0, UPT, UR4, 0x2, UPT ;  /* 0x000000020400788c */ /* 0x000fc8000bf05270 */
[----:B------:R-:W-:Y:S02]  /*2880*/  USEL UR5, URZ, 0x1, UP0 ;  /* 0x00000001ff057887 */ /* 0x000fe40008000000 */
[----:B------:R-:W-:-:S04]  /*2890*/  USEL UR4, UR4, URZ, UP0 ;  /* 0x000000ff04047287 */ /* 0x000fc80008000000 */
[----:B------:R-:W-:Y:S01]  /*28a0*/  ULEA UR4, UR4, UR13, 0x3 ;  /* 0x0000000d04047291 */ /* 0x000fe2000f8e18ff */
[----:B-1----:R-:W-:-:S04]  /*28b0*/  LOP3.LUT R3, R12, UR5, RZ, 0x3c, !PT ;  /* 0x000000050c037c12 */ /* 0x002fc8000f8e3cff */
[----:B------:R-:W-:Y:S01]  /*28c0*/  SHF.L.U32 R3, R3, 0x1f, RZ ;  /* 0x0000001f03037819 */ /* 0x000fe200000006ff */
[----:B------:R-:W-:-:S07]  /*28d0*/  IMAD.U32 R0, RZ, RZ, UR4 ;  /* 0x00000004ff007e24 */ /* 0x000fce000f8e00ff */
.L_x_44:
[----:B-1----:R1:W2:Y:S02]  /*28e0*/  SYNCS.PHASECHK.TRANS64.TRYWAIT P0, [R0+URZ], R3 ;  /* 0x00000003000075a7 */ /* 0x0022a400080011ff */
[----:B--2---:R-:W-:Y:S05]  /*28f0*/  @!P0 NANOSLEEP.SYNCS 0x989680 ;  /* 0x009896800000895d */ /* 0x004fea0003900000 */
[----:B------:R-:W2:Y:S02]  /*2900*/  @!P0 SYNCS.PHASECHK.TRANS64 P0, [R0+URZ], R3 ;  /* 0x00000003000085a7 */ /* 0x000ea400080010ff */
[----:B--2---:R-:W-:Y:S05]  /*2910*/  @P0 EXIT ;  /* 0x000000000000094d */ /* 0x004fea0003800000 */
[----:B------:R-:W-:Y:S05]  /*2920*/  BRA `(.L_x_44) ;  /* 0xfffffffc00ec7947 */ /* 0x000fea000383ffff */
.L_x_22:
[----:B------:R-:W-:-:S04]  /*2930*/  UISETP.NE.AND UP0, UPT, UR47, URZ, UPT ;  /* 0x000000ff2f00728c */ /* 0x000fc8000bf05270 */
[----:B------:R-:W-:-:S09]  /*2940*/  UISETP.NE.OR UP0, UPT, UR18, 0x1, UP0 ;  /* 0x000000011200788c */ /* 0x000fd20008705670 */
[----:B------:R-:W-:Y:S05]  /*2950*/  BRA.U UP0, `(.L_x_45) ;  /* 0x0000000500487547 */ /* 0x000fea000b800000 */
[----:B------:R-:W-:Y:S01]  /*2960*/  ISETP.GE.U32.AND P2, PT, R0, 0x2, PT ;  /* 0x000000020000780c */ /* 0x000fe20003f46070 */
[----:B------:R-:W-:Y:S01]  /*2970*/  IMAD.MOV.U32 R12, RZ, RZ, 0x1 ;  /* 0x00000001ff0c7424 */ /* 0x000fe200078e00ff */
[----:B------:R-:W-:Y:S02]  /*2980*/  CS2R R10, SRZ ;  /* 0x00000000000a7805 */ /* 0x000fe4000001ff00 */
[----:B------:R-:W-:Y:S01]  /*2990*/  CS2R R8, SRZ ;  /* 0x0000000000087805 */ /* 0x000fe2000001ff00 */
[----:B------:R-:W-:Y:S01]  /*29a0*/  UMOV UR6, 0x400 ;  /* 0x0000040000067882 */ /* 0x000fe20000000000 */
[----:B------:R-:W-:Y:S01]  /*29b0*/  UMOV UR5, URZ ;  /* 0x000000ff00057c82 */ /* 0x000fe20008000000 */
[----:B------:R-:W-:-:S12]  /*29c0*/  ULEA UR6, UR47, UR6, 0x18 ;  /* 0x000000062f067291 */ /* 0x000fd8000f8ec0ff */
.L_x_49:
[----:B------:R-:W-:Y:S02]  /*29d0*/  LEA R2, R8, UR6, 0x3 ;  /* 0x0000000608027c11 */ /* 0x000fe4000f8e18ff */
[----:B------:R-:W-:-:S03]  /*29e0*/  SHF.L.U32 R5, R9, 0x1f, RZ ;  /* 0x0000001f09057819 */ /* 0x000fc600000006ff */
[----:B------:R-:W-:Y:S01]  /*29f0*/  VIADD R4, R2, 0xe0 ;  /* 0x000000e002047836 */ /* 0x000fe20000000000 */
[----:B------:R-:W2:Y:S02]  /*2a00*/  SYNCS.PHASECHK.TRANS64.TRYWAIT P0, [R2+URZ+0xd0], R5 ;  /* 0x0000d005020075a7 */ /* 0x000ea400080011ff */
[----:B--2---:R-:W-:Y:S05]  /*2a10*/  @!P0 BRA `(.L_x_46) ;  /* 0x0000006c00e88947 */ /* 0x004fea0003800000 */
.L_x_142:
[----:B------:R-:W-:Y:S01]  /*2a20*/  ULEA UR4, UR5, UR6, 0x3 ;  /* 0x0000000605047291 */ /* 0x000fe2000f8e18ff */
[----:B------:R-:W-:Y:S02]  /*2a30*/  PRMT R4, RZ, 0x654, R4 ;  /* 0x00000654ff047816 */ /* 0x000fe40000000004 */
[----:B--2---:R-:W-:Y:S01]  /*2a40*/  SHF.L.U32 R5, R12, 0x1f, RZ ;  /* 0x0000001f0c057819 */ /* 0x004fe200000006ff */
[----:B------:R-:W-:Y:S01]  /*2a50*/  UIADD3 UR7, UPT, UPT, UR4, 0x70, URZ ;  /* 0x0000007004077890 */ /* 0x000fe2000fffe0ff */
[----:B------:R2:W-:Y:S05]  /*2a60*/  SYNCS.ARRIVE.TRANS64.RED.A1T0 RZ, [R4+URZ], RZ ;  /* 0x000000ff04ff79a7 */ /* 0x0005ea00081004ff */
[----:B------:R-:W-:Y:S01]  /*2a70*/  IMAD.U32 R7, RZ, RZ, UR7 ;  /* 0x00000007ff077e24 */ /* 0x000fe2000f8e00ff */
[----:B------:R-:W3:Y:S04]  /*2a80*/  SYNCS.PHASECHK.TRANS64.TRYWAIT P0, [UR4+0x80], R5 ;  /* 0x00008005ff0075a7 */ /* 0x000ee80008001104 */
[----:B------:R-:W-:Y:S01]  /*2a90*/  PRMT R6, R0, 0x654, R7 ;  /* 0x0000065400067816 */ /* 0x000fe20000000007 */
[----:B--2---:R-:W-:Y:S01]  /*2aa0*/  @!P2 IMAD.MOV.U32 R4, RZ, RZ, 0x10 ;  /* 0x00000010ff04a424 */ /* 0x004fe200078e00ff */
[----:B---3--:R-:W-:Y:S06]  /*2ab0*/  @!P0 BRA `(.L_x_47) ;  /* 0x0000006c00d48947 */ /* 0x008fec0003800000 */
.L_x_144:
[----:B------:R-:W-:Y:S01]  /*2ac0*/  ULEA UR8, UR5, UR6, 0x4 ;  /* 0x0000000605087291 */ /* 0x000fe2000f8e20ff */
[----:B------:R-:W-:Y:S01]  /*2ad0*/  SEL R3, R6, R3, !P2 ;  /* 0x0000000306037207 */ /* 0x000fe20005000000 */
[----:B------:R-:W-:Y:S01]  /*2ae0*/  UIADD3 UR9, UPT, UPT, UR4, 0x70, URZ ;  /* 0x0000007004097890 */ /* 0x000fe2000fffe0ff */
[----:B--2---:R-:W-:Y:S01]  /*2af0*/  LEA R2, R11, UR6, 0x3 ;  /* 0x000000060b027c11 */ /* 0x004fe2000f8e18ff */
[----:B------:R-:W-:Y:S01]  /*2b00*/  UIADD3 UR8, UPT, UPT, UR8, 0x100, URZ ;  /* 0x0000010008087890 */ /* 0x000fe2000fffe0ff */
[----:B------:R-:W-:Y:S01]  /*2b10*/  SHF.L.U32 R5, R10, 0x1f, RZ ;  /* 0x0000001f0a057819 */ /* 0x000fe200000006ff */
[----:B------:R2:W-:Y:S01]  /*2b20*/  @!P2 SYNCS.ARRIVE.TRANS64.RED RZ, [R3+URZ], R4 ;  /* 0x0000000403ffa9a7 */ /* 0x0005e200080004ff */
[----:B------:R-:W-:Y:S01]  /*2b30*/  UIADD3 UR4, UPT, UPT, UR5, 0x1, URZ ;  /* 0x0000000105047890 */ /* 0x000fe2000fffe0ff */
[----:B------:R-:W-:-:S03]  /*2b40*/  VIADD R8, R8, 0x1 ;  /* 0x0000000108087836 */ /* 0x000fc60000000000 */
[----:B------:R-:W-:Y:S02]  /*2b50*/  UISETP.NE.AND UP0, UPT, UR4, 0x2, UPT ;  /* 0x000000020400788c */ /* 0x000fe4000bf05270 */
[----:B------:R-:W-:Y:S06]  /*2b60*/  UGETNEXTWORKID.BROADCAST [UR8], [UR9] ;  /* 0x00000000080073ca */ /* 0x000fec0008000100 */
[----:B------:R-:W-:Y:S01]  /*2b70*/  USEL UR7, URZ, 0x1, UP0 ;  /* 0x00000001ff077887 */ /* 0x000fe20008000000 */
[----:B------:R-:W-:Y:S01]  /*2b80*/  ISETP.NE.AND P0, PT, R8, 0x2, PT ;  /* 0x000000020800780c */ /* 0x000fe20003f05270 */
[----:B------:R-:W-:Y:S01]  /*2b90*/  USEL UR5, UR4, URZ, UP0 ;  /* 0x000000ff04057287 */ /* 0x000fe20008000000 */
[----:B------:R-:W3:Y:S03]  /*2ba0*/  SYNCS.PHASECHK.TRANS64.TRYWAIT P1, [R2+URZ+0x70], R5 ;  /* 0x00007005020075a7 */ /* 0x000ee600080211ff */
[----:B------:R-:W-:Y:S01]  /*2bb0*/  LOP3.LUT R12, R12, UR7, RZ, 0x3c, !PT ;  /* 0x000000070c0c7c12 */ /* 0x000fe2000f8e3cff */
[----:B--23--:R-:W-:Y:S07]  /*2bc0*/  @!P1 BRA `(.L_x_48) ;  /* 0x0000006c00a89947 */ /* 0x00cfee0003800000 */
.L_x_145:
[C---:B------:R-:W-:Y:S01]  /*2bd0*/  LEA R4, R11.reuse, UR6, 0x4 ;  /* 0x000000060b047c11 */ /* 0x040fe2000f8e20ff */
[----:B--2---:R-:W-:Y:S01]  /*2be0*/  VIADD R2, R2, 0x80 ;  /* 0x0000008002027836 */ /* 0x004fe20000000000 */
[----:B------:R-:W-:Y:S01]  /*2bf0*/  SEL R8, R8, RZ, P0 ;  /* 0x000000ff08087207 */ /* 0x000fe20000000000 */
[----:B------:R-:W-:-:S03]  /*2c00*/  VIADD R11, R11, 0x1 ;  /* 0x000000010b0b7836 */ /* 0x000fc60000000000 */
[----:B------:R-:W2:Y:S01]  /*2c10*/  LDS.128 R4, [R4+0x100] ;  /* 0x0001000004047984 */ /* 0x000ea20000000c00 */
[----:B------:R-:W-:Y:S02]  /*2c20*/  PRMT R2, RZ, 0x654, R2 ;  /* 0x00000654ff027816 */ /* 0x000fe40000000002 */
[C---:B------:R-:W-:Y:S01]  /*2c30*/  ISETP.NE.AND P1, PT, R11.reuse, 0x2, PT ;  /* 0x000000020b00780c */ /* 0x040fe20003f25270 */
[----:B------:R-:W-:Y:S01]  /*2c40*/  @!PT LDS RZ, [RZ] ;  /* 0x00000000fffff984 */ /* 0x000fe20000000800 */
[----:B------:R-:W-:Y:S01]  /*2c50*/  @!PT LDS RZ, [RZ] ;  /* 0x00000000fffff984 */ /* 0x000fe20000000800 */
[----:B------:R-:W-:Y:S01]  /*2c60*/  @!PT LDS RZ, [RZ] ;  /* 0x00000000fffff984 */ /* 0x000fe20000000800 */
[----:B------:R-:W-:Y:S01]  /*2c70*/  @!PT LDS RZ, [RZ] ;  /* 0x00000000fffff984 */ /* 0x000fe20000000800 */
[----:B------:R3:W-:Y:S06]  /*2c80*/  MEMBAR.ALL.CTA ;  /* 0x0000000000007992 */ /* 0x0007ec0000008000 */
[----:B---3--:R-:W3:Y:S01]  /*2c90*/  FENCE.VIEW.ASYNC.S ;  /* 0x00000000000073c6 */ /* 0x008ee20000000000 */
[----:B------:R-:W-:Y:S01]  /*2ca0*/  SEL R11, R11, RZ, P1 ;  /* 0x000000ff0b0b7207 */ /* 0x000fe20000800000 */
[----:B---3--:R3:W-:Y:S01]  /*2cb0*/  SYNCS.ARRIVE.TRANS64.RED.A1T0 RZ, [R2+URZ], RZ ;  /* 0x000000ff02ff79a7 */ /* 0x0087e200081004ff */
[----:B--2---:R-:W-:-:S02]  /*2cc0*/  LOP3.LUT P3, RZ, R6, 0x1, RZ, 0xc0, !PT ;  /* 0x0000000106ff7812 */ /* 0x004fc4000786c0ff */
[----:B------:R-:W-:-:S04]  /*2cd0*/  SEL R5, RZ, 0x1, P1 ;  /* 0x00000001ff057807 */ /* 0x000fc80000800000 */
[----:B------:R-:W-:Y:S02]  /*2ce0*/  LOP3.LUT R10, R10, R5, RZ, 0x3c, !PT ;  /* 0x000000050a0a7212 */ /* 0x000fe400078e3cff */
[----:B---3--:R-:W-:-:S04]  /*2cf0*/  SEL R2, RZ, 0x1, P0 ;  /* 0x00000001ff027807 */ /* 0x008fc80000000000 */
[----:B------:R-:W-:Y:S01]  /*2d00*/  LOP3.LUT R9, R9, R2, RZ, 0x3c, !PT ;  /* 0x0000000209097212 */ /* 0x000fe200078e3cff */
[----:B------:R-:W-:Y:S06]  /*2d10*/  @P3 BRA `(.L_x_49) ;  /* 0xfffffffc002c3947 */ /* 0x000fec000383ffff */
[----:B------:R-:W-:Y:S01]  /*2d20*/  ULEA UR4, UR5, UR6, 0x3 ;  /* 0x0000000605047291 */ /* 0x000fe2000f8e18ff */
[----:B------:R-:W-:-:S08]  /*2d30*/  SHF.L.U32 R3, R12, 0x1f, RZ ;  /* 0x0000001f0c037819 */ /* 0x000fd000000006ff */
[----:B------:R-:W2:Y:S02]  /*2d40*/  SYNCS.PHASECHK.TRANS64 P0, [UR4+0x80], R3 ;  /* 0x00008003ff0075a7 */ /* 0x000ea40008001004 */
[----:B--2---:R-:W-:Y:S05]  /*2d50*/  @P0 BRA `(.L_x_50) ;  /* 0x0000000000080947 */ /* 0x004fea0003800000 */
[----:B------:R-:W2:Y:S02]  /*2d60*/  SYNCS.PHASECHK.TRANS64.TRYWAIT P0, [UR4+0x80], R3 ;  /* 0x00008003ff0075a7 */ /* 0x000ea40008001104 */
[----:B--2---:R-:W-:Y:S05]  /*2d70*/  @!P0 BRA `(.L_x_51) ;  /* 0x0000006c00508947 */ /* 0x004fea0003800000 */
.L_x_50:
[----:B------:R-:W-:-:S04]  /*2d80*/  UIADD3 UR7, UPT, UPT, UR5, 0x1, URZ ;  /* 0x0000000105077890 */ /* 0x000fc8000fffe0ff */
[----:B------:R-:W-:-:S04]  /*2d90*/  UISETP.NE.AND UP0, UPT, UR7, 0x2, UPT ;  /* 0x000000020700788c */ /* 0x000fc8000bf05270 */
[----:B------:R-:W-:Y:S02]  /*2da0*/  USEL UR8, URZ, 0x1, UP0 ;  /* 0x00000001ff087887 */ /* 0x000fe40008000000 */
[----:B------:R-:W-:-:S04]  /*2db0*/  USEL UR7, UR7, URZ, UP0 ;  /* 0x000000ff07077287 */ /* 0x000fc80008000000 */
[----:B------:R-:W-:Y:S01]  /*2dc0*/  ULEA UR7, UR7, UR6, 0x3 ;  /* 0x0000000607077291 */ /* 0x000fe2000f8e18ff */
[----:B--2---:R-:W-:-:S04]  /*2dd0*/  LOP3.LUT R3, R12, UR8, RZ, 0x3c, !PT ;  /* 0x000000080c037c12 */ /* 0x004fc8000f8e3cff */
[----:B------:R-:W-:-:S04]  /*2de0*/  SHF.L.U32 R0, R3, 0x1f, RZ ;  /* 0x0000001f03007819 */ /* 0x000fc800000006ff */
[----:B------:R-:W2:Y:S02]  /*2df0*/  SYNCS.PHASECHK.TRANS64 P0, [UR7+0x80], R0 ;  /* 0x00008000ff0075a7 */ /* 0x000ea40008001007 */
[----:B-12---:R-:W-:Y:S05]  /*2e00*/  @P0 EXIT ;  /* 0x000000000000094d */ /* 0x006fea0003800000 */
[----:B------:R-:W-:Y:S02]  /*2e10*/  SHF.L.U32 R3, R3, 0x1f, RZ ;  /* 0x0000001f03037819 */ /* 0x000fe400000006ff */
[----:B------:R-:W-:-:S07]  /*2e20*/  MOV R0, UR7 ;  /* 0x0000000700007c02 */ /* 0x000fce0008000f00 */
.L_x_52:
[----:B-1----:R1:W2:Y:S02]  /*2e30*/  SYNCS.PHASECHK.TRANS64.TRYWAIT P0, [R0+URZ+0x80], R3 ;  /* 0x00008003000075a7 */ /* 0x0022a400080011ff */
[----:B--2---:R-:W-:Y:S05]  /*2e40*/  @!P0 NANOSLEEP.SYNCS 0x989680 ;  /* 0x009896800000895d */ /* 0x004fea0003900000 */
[----:B------:R-:W2:Y:S02]  /*2e50*/  @!P0 SYNCS.PHASECHK.TRANS64 P0, [R0+URZ+0x80], R3 ;  /* 0x00008003000085a7 */ /* 0x000ea400080010ff */
[----:B--2---:R-:W-:Y:S05]  /*2e60*/  @P0 EXIT ;  /* 0x000000000000094d */ /* 0x004fea0003800000 */
[----:B------:R-:W-:Y:S05]  /*2e70*/  BRA `(.L_x_52) ;  /* 0xfffffffc00ec7947 */ /* 0x000fea000383ffff */
.L_x_45:
[----:B------:R-:W-:Y:S05]  /*2e80*/  BRA.U UP4, `(.L_x_53) ;  /* 0x0000001104447547 */ /* 0x000fea000b800000 */
[----:B------:R-:W-:Y:S01]  /*2e90*/  UMOV UR4, 0x40 ;  /* 0x0000004000047882 */ /* 0x000fe20000000000 */
[----:B------:R-:W-:Y:S01]  /*2ea0*/  NOP ;  /* 0x0000000000007918 */ /* 0x000fe20000000000 */
[----:B------:R-:W-:Y:S01]  /*2eb0*/  ULEA UR5, UR47, UR4, 0x18 ;  /* 0x000000042f057291 */ /* 0x000fe2000f8ec0ff */
[----:B------:R-:W-:Y:S02]  /*2ec0*/  UMOV UR6, 0x400 ;  /* 0x0000040000067882 */ /* 0x000fe40000000000 */
[----:B------:R-:W-:-:S06]  /*2ed0*/  ULEA UR6, UR47, UR6, 0x18 ;  /* 0x000000062f067291 */ /* 0x000fcc000f8ec0ff */
[----:B------:R-:W2:Y:S02]  /*2ee0*/  LDS.U8 R0, [UR5+0x1c] ;  /* 0x00001c05ff007984 */ /* 0x000ea40008000000 */
[----:B--2---:R-:W-:-:S13]  /*2ef0*/  ISETP.NE.AND P0, PT, R0, RZ, PT ;  /* 0x000000ff0000720c */ /* 0x004fda0003f05270 */
[----:B------:R-:W-:Y:S05]  /*2f00*/  @P0 BRA `(.L_x_54) ;  /* 0x0000000000580947 */ /* 0x000fea0003800000 */
[----:B------:R-:W-:-:S13]  /*2f10*/  ELECT P0, URZ, PT ;  /* 0x0000000000ff782f */ /* 0x000fda0003800000 */
[----:B------:R-:W-:Y:S05]  /*2f20*/  @!P0 BRA `(.L_x_55) ;  /* 0x0000000000608947 */ /* 0x000fea0003800000 */
[----:B------:R-:W-:Y:S01]  /*2f30*/  UMOV UR4, 0x10 ;  /* 0x0000001000047882 */ /* 0x000fe20000000000 */
[----:B------:R-:W-:Y:S01]  /*2f40*/  HFMA2 R0, -RZ, RZ, 0, 5.9604644775390625e-08 ;  /* 0x00000001ff007431 */ /* 0x000fe200000001ff */
[----:B------:R-:W-:-:S03]  /*2f50*/  MOV R3, 0xffff ;  /* 0x0000ffff00037802 */ /* 0x000fc60000000f00 */
[----:B------:R-:W-:Y:S04]  /*2f60*/  DEPBAR.LE SB2, 0x36 ;  /* 0x0000ad800000791a */ /* 0x000fe80000000000 */
[----:B------:R-:W2:Y:S02]  /*2f70*/  UTCATOMSWS.FIND_AND_SET.ALIGN UP0, UR4, UR4 ;  /* 0x00000004000475e3 */ /* 0x000ea40008000800 */
[----:B--2---:R-:W-:Y:S01]  /*2f80*/  MOV R4, UR4 ;  /* 0x0000000400047c02 */ /* 0x004fe20008000f00 */
[----:B------:R-:W-:Y:S06]  /*2f90*/  BRA.U UP0, `(.L_x_56) ;  /* 0x0000000100187547 */ /* 0x000fec000b800000 */
.L_x_57:
[----:B------:R-:W-:Y:S05]  /*2fa0*/  NANOSLEEP 0x64 ;  /* 0x000000640000795d */ /* 0x000fea0003800000 */
[----:B------:R-:W-:-:S05]  /*2fb0*/  UMOV UR4, 0x10 ;  /* 0x0000001000047882 */ /* 0x000fca0000000000 */
[----:B------:R-:W-:Y:S04]  /*2fc0*/  DEPBAR.LE SB2, 0x36 ;  /* 0x0000ad800000791a */ /* 0x000fe80000000000 */
[----:B------:R-:W2:Y:S02]  /*2fd0*/  UTCATOMSWS.FIND_AND_SET.ALIGN UP0, UR4, UR4 ;  /* 0x00000004000475e3 */ /* 0x000ea40008000800 */
[----:B--2---:R-:W-:Y:S01]  /*2fe0*/  MOV R4, UR4 ;  /* 0x0000000400047c02 */ /* 0x004fe20008000f00 */
[----:B------:R-:W-:Y:S05]  /*2ff0*/  BRA.U !UP0, `(.L_x_57) ;  /* 0xfffffffd08e87547 */ /* 0x000fea000b83ffff */
.L_x_56:
[-C--:B------:R-:W-:Y:S02]  /*3000*/  SHF.L.U32 R3, R3, R4.reuse, RZ ;  /* 0x0000000403037219 */ /* 0x080fe400000006ff */
[----:B------:R-:W-:Y:S01]  /*3010*/  SHF.L.U32 R0, R0, R4, RZ ;  /* 0x0000000400007219 */ /* 0x000fe200000006ff */
[----:B------:R-:W-:Y:S02]  /*3020*/  IMAD.SHL.U32 R4, R4, 0x20, RZ ;  /* 0x0000002004047824 */ /* 0x000fe400078e00ff */
[----:B------:R2:W-:Y:S04]  /*3030*/  ATOMS.OR RZ, [UR5+0x14], R3 ;  /* 0x00001403ffff798c */ /* 0x0005e8000b000005 */
[----:B------:R2:W-:Y:S04]  /*3040*/  ATOMS.OR RZ, [UR5+0x18], R0 ;  /* 0x00001800ffff798c */ /* 0x0005e8000b000005 */
[----:B------:R2:W-:Y:S01]  /*3050*/  STS [UR6+0x120], R4 ;  /* 0x00012004ff007988 */ /* 0x0005e20008000806 */
[----:B------:R-:W-:Y:S05]  /*3060*/  BRA `(.L_x_55) ;  /* 0x0000000000107947 */ /* 0x000fea0003800000 */
.L_x_54:
[----:B------:R-:W-:Y:S02]  /*3070*/  MOV R0, 0xffffffff ;  /* 0xffffffff00007802 */ /* 0x000fe40000000f00 */
[----:B------:R-:W-:-:S03]  /*3080*/  MOV R4, 0x30b0 ;  /* 0x000030b000047802 */ /* 0x000fc60000000f00 */
[----:B------:R2:W-:Y:S04]  /*3090*/  STS [UR6+0x120], R0 ;  /* 0x00012000ff007988 */ /* 0x0005e80008000806 */
[----:B-12--5:R-:W-:Y:S05]  /*30a0*/  CALL.REL.NOINC `($__internal_1_$__cuda_sm10x_tcgen05_guardrail_trap_phase_invalid_during_alloc) ;  /* 0x00000070009c7944 */ /* 0x026fea0003c00000 */
.L_x_55:
[----:B------:R-:W-:Y:S05]  /*30b0*/  WARPSYNC.ALL ;  /* 0x0000000000007948 */ /* 0x000fea0003800000 */
[----:B------:R-:W3:Y:S01]  /*30c0*/  S2UR UR4, SR_CgaCtaId ;  /* 0x00000000000479c3 */ /* 0x000ee20000008800 */
[----:B------:R-:W-:Y:S01]  /*30d0*/  UMOV UR41, 0x400 ;  /* 0x0000040000297882 */ /* 0x000fe20000000000 */
[----:B------:R-:W-:-:S06]  /*30e0*/  NOP ;  /* 0x0000000000007918 */ /* 0x000fcc0000000000 */
[----:B------:R-:W-:Y:S06]  /*30f0*/  BAR.ARV 0x6, 0xa0 ;  /* 0x0182800000007b1d */ /* 0x000fec0000002000 */
[----:B------:R-:W4:Y:S01]  /*3100*/  LDCU UR6, c[0x0][0x38c] ;  /* 0x00007180ff0677ac */ /* 0x000f220008000800 */
[----:B------:R-:W-:Y:S01]  /*3110*/  LOP3.LUT R2, R2, 0xffff, RZ, 0xc0, !PT ;  /* 0x0000ffff02027812 */ /* 0x000fe200078ec0ff */
[----:B------:R-:W-:Y:S01]  /*3120*/  IMAD.MOV.U32 R11, RZ, RZ, 0x1 ;  /* 0x00000001ff0b7424 */ /* 0x000fe200078e00ff */
[----:B------:R-:W-:Y:S01]  /*3130*/  CS2R R8, SRZ ;  /* 0x0000000000087805 */ /* 0x000fe2000001ff00 */
[----:B------:R-:W1:Y:S01]  /*3140*/  LDCU UR7, c[0x0][0x38c] ;  /* 0x00007180ff0777ac */ /* 0x000e620008000800 */
[----:B------:R-:W-:Y:S01]  /*3150*/  R2UR UR42, R2 ;  /* 0x00000000022a72ca */ /* 0x000fe200000e0000 */
[----:B------:R-:W-:Y:S01]  /*3160*/  IMAD.MOV.U32 R10, RZ, RZ, RZ ;  /* 0x000000ffff0a7224 */ /* 0x000fe200078e00ff */
[----:B------:R-:W-:Y:S01]  /*3170*/  UMOV UR45, URZ ;  /* 0x000000ff002d7c82 */ /* 0x000fe20008000000 */
[----:B------:R-:W-:Y:S01]  /*3180*/  UMOV UR39, URZ ;  /* 0x000000ff00277c82 */ /* 0x000fe20008000000 */
[----:B---3--:R-:W-:Y:S01]  /*3190*/  ULEA UR41, UR4, UR41, 0x18 ;  /* 0x0000002904297291 */ /* 0x008fe2000f8ec0ff */
[----:B------:R-:W-:Y:S01]  /*31a0*/  UMOV UR62, 0x0 ;  /* 0x00000000003e7882 */ /* 0x000fe20000000000 */
[----:B------:R-:W-:-:S02]  /*31b0*/  UMOV UR63, 0x4400490 ;  /* 0x04400490003f7882 */ /* 0x000fc40000000000 */
[----:B------:R-:W-:Y:S02]  /*31c0*/  UIADD3 UR5, UPT, UPT, UR41, 0x8800, URZ ;  /* 0x0000880029057890 */ /* 0x000fe4000fffe0ff */
[----:B------:R-:W-:Y:S02]  /*31d0*/  UIADD3 UR4, UPT, UPT, UR41, 0x10800, URZ ;  /* 0x0001080029047890 */ /* 0x000fe4000fffe0ff */
[----:B----4-:R-:W-:Y:S01]  /*31e0*/  UIADD3 UR6, UPT, UPT, UR6, 0x7f, URZ ;  /* 0x0000007f06067890 */ /* 0x010fe2000fffe0ff */
[----:B--2---:R-:W2:Y:S01]  /*31f0*/  LDS R0, [UR41+0x120] ;  /* 0x00012029ff007984 */ /* 0x004ea20008000800 */
[----:B------:R-:W-:Y:S02]  /*3200*/  USHF.R.U32.HI UR5, URZ, 0x4, UR5 ;  /* 0x00000004ff057899 */ /* 0x000fe40008011605 */
[----:B------:R-:W-:Y:S02]  /*3210*/  USHF.R.S32.HI UR47, URZ, 0x1f, UR6 ;  /* 0x0000001fff2f7899 */ /* 0x000fe40008011406 */
[----:B------:R-:W-:-:S02]  /*3220*/  USHF.R.U32.HI UR4, URZ, 0x4, UR4 ;  /* 0x00000004ff047899 */ /* 0x000fc40008011604 */
[----:B------:R-:W-:Y:S02]  /*3230*/  ULEA.HI UR47, UR47, UR6, URZ, 0x7 ;  /* 0x000000062f2f7291 */ /* 0x000fe4000f8f38ff */
[----:B------:R-:W-:Y:S02]  /*3240*/  ULOP3.LUT UR5, UR5, 0x3fff, URZ, 0xc0, !UPT ;  /* 0x00003fff05057892 */ /* 0x000fe4000f8ec0ff */
[----:B------:R-:W-:Y:S02]  /*3250*/  USHF.R.S32.HI UR47, URZ, 0x7, UR47 ;  /* 0x00000007ff2f7899 */ /* 0x000fe4000801142f */
[----:B------:R-:W-:Y:S02]  /*3260*/  ULOP3.LUT UR4, UR4, 0x3fff, URZ, 0xc0, !UPT ;  /* 0x00003fff04047892 */ /* 0x000fe4000f8ec0ff */
[----:B------:R-:W-:Y:S01]  /*3270*/  UISETP.LT.AND UP0, UPT, UR47, 0x1, UPT ;  /* 0x000000012f00788c */ /* 0x000fe2000bf01270 */
[----:B------:R-:W-:Y:S01]  /*3280*/  UMOV UR60, 0x0 ;  /* 0x00000000003c7882 */ /* 0x000fe20000000000 */
[----:B------:R-:W-:-:S02]  /*3290*/  UMOV UR61, 0x4400490 ;  /* 0x04400490003d7882 */ /* 0x000fc40000000000 */
[----:B------:R-:W-:Y:S01]  /*32a0*/  USEL UR64, UR47, 0x1, !UP0 ;  /* 0x000000012f407887 */ /* 0x000fe2000c000000 */
[----:B------:R-:W-:Y:S01]  /*32b0*/  UMOV UR58, 0x0 ;  /* 0x00000000003a7882 */ /* 0x000fe20000000000 */
[----:B------:R-:W-:Y:S01]  /*32c0*/  UMOV UR59, 0x4400490 ;  /* 0x04400490003b7882 */ /* 0x000fe20000000000 */
[----:B------:R-:W-:Y:S01]  /*32d0*/  UMOV UR56, 0x0 ;  /* 0x0000000000387882 */ /* 0x000fe20000000000 */
[----:B------:R-:W-:Y:S01]  /*32e0*/  UMOV UR57, 0x4400490 ;  /* 0x0440049000397882 */ /* 0x000fe20000000000 */
[----:B------:R-:W-:Y:S01]  /*32f0*/  UMOV UR54, 0x0 ;  /* 0x0000000000367882 */ /* 0x000fe20000000000 */
[----:B------:R-:W-:Y:S01]  /*3300*/  UMOV UR55, 0x4400490 ;  /* 0x0440049000377882 */ /* 0x000fe20000000000 */
[----:B------:R-:W-:Y:S01]  /*3310*/  UMOV UR52, 0x0 ;  /* 0x0000000000347882 */ /* 0x000fe20000000000 */
[----:B------:R-:W-:Y:S01]  /*3320*/  UMOV UR53, 0x4400490 ;  /* 0x0440049000357882 */ /* 0x000fe20000000000 */
[----:B------:R-:W-:Y:S02]  /*3330*/  ULOP3.LUT UR43, UR5, 0x10000, URZ, 0xfc, !UPT ;  /* 0x00010000052b7892 */ /* 0x000fe4000f8efcff */
[----:B------:R-:W-:-:S02]  /*3340*/  ULOP3.LUT UR44, UR4, 0x10000, URZ, 0xfc, !UPT ;  /* 0x00010000042c7892 */ /* 0x000fc4000f8efcff */
[----:B------:R-:W-:Y:S02]  /*3350*/  UIADD3 UR64, UPT, UPT, -UR64, URZ, URZ ;  /* 0x000000ff40407290 */ /* 0x000fe4000fffe1ff */
[----:B-1----:R-:W-:Y:S01]  /*3360*/  UISETP.GE.AND UP4, UPT, UR7, 0x1, UPT ;  /* 0x000000010700788c */ /* 0x002fe2000bf86270 */
[----:B------:R-:W-:Y:S01]  /*3370*/  UMOV UR50, 0x0 ;  /* 0x0000000000327882 */ /* 0x000fe20000000000 */
[----:B------:R-:W-:Y:S01]  /*3380*/  UMOV UR51, 0x4400490 ;  /* 0x0440049000337882 */ /* 0x000fe20000000000 */
[----:B------:R-:W-:Y:S01]  /*3390*/  UMOV UR48, 0x0 ;  /* 0x0000000000307882 */ /* 0x000fe20000000000 */
[----:B--2---:R-:W-:Y:S01]  /*33a0*/  R2UR UR65, R0 ;  /* 0x00000000004172ca */ /* 0x004fe200000e0000 */
[----:B------:R-:W-:-:S14]  /*33b0*/  UMOV UR49, 0x4400490 ;  /* 0x0440049000317882 */ /* 0x000fdc0000000000 */
.L_x_64:
[----:B------:R-:W-:Y:S02]  /*33c0*/  LEA R0, R10, UR41, 0x3 ;  /* 0x000000290a007c11 */ /* 0x000fe4000f8e18ff */
[----:B------:R-:W-:Y:S02]  /*33d0*/  SHF.L.U32 R5, R9, 0x1f, RZ ;  /* 0x0000001f09057819 */ /* 0x000fe400000006ff */
[----:B------:R-:W-:Y:S01]  /*33e0*/  PLOP3.LUT P0, PT, PT, PT, UP4, 0x80, 0x8 ;  /* 0x000000000008781c */ /* 0x000fe20003f0f048 */
[----:B------:R-:W-:Y:S01]  /*33f0*/  VIADD R3, R0, 0x80 ;  /* 0x0000008000037836 */ /* 0x000fe20000000000 */
[----:B-1----:R-:W1:Y:S02]  /*3400*/  SYNCS.PHASECHK.TRANS64.TRYWAIT P1, [R0+URZ+0x70], R5 ;  /* 0x00007005000075a7 */ /* 0x002e6400080211ff */
[----:B-1-3--:R-:W-:Y:S09]  /*3410*/  @!P1 BRA `(.L_x_58) ;  /* 0x0000006400c09947 */ /* 0x00aff20003800000 */
.L_x_147:
[----:B------:R-:W-:Y:S01]  /*3420*/  LEA R4, R10, UR41, 0x4 ;  /* 0x000000290a047c11 */ /* 0x000fe2000f8e20ff */
[----:B------:R-:W-:Y:S01]  /*3430*/  @UP4 ULEA UR4, UR39, UR41, 0x3 ;  /* 0x0000002927044291 */ /* 0x000fe2000f8e18ff */
[----:B------:R-:W-:Y:S01]  /*3440*/  PLOP3.LUT P2, PT, PT, PT, PT, 0x80, 0x8 ;  /* 0x000000000008781c */ /* 0x000fe20003f4f070 */
[----:B------:R-:W-:Y:S01]  /*3450*/  ULEA UR46, UR45, UR41, 0x3 ;  /* 0x000000292d2e7291 */ /* 0x000fe2000f8e18ff */
[----:B------:R-:W-:Y:S02]  /*3460*/  PRMT R3, RZ, 0x654, R3 ;  /* 0x00000654ff037816 */ /* 0x000fe40000000003 */
[----:B-1----:R-:W1:Y:S01]  /*3470*/  LDS.128 R4, [R4+0x100] ;  /* 0x0001000004047984 */ /* 0x002e620000000c00 */
[----:B------:R-:W-:Y:S02]  /*3480*/  @P0 SHF.L.U32 R2, R8, 0x1f, RZ ;  /* 0x0000001f08020819 */ /* 0x000fe400000006ff */
[----:B------:R-:W-:Y:S01]  /*3490*/  SHF.L.U32 R0, R11, 0x1f, RZ ;  /* 0x0000001f0b007819 */ /* 0x000fe200000006ff */
[----:B------:R-:W-:Y:S01]  /*34a0*/  @!PT LDS RZ, [RZ] ;  /* 0x00000000fffff984 */ /* 0x000fe20000000800 */
[----:B------:R-:W-:Y:S01]  /*34b0*/  @!PT LDS RZ, [RZ] ;  /* 0x00000000fffff984 */ /* 0x000fe20000000800 */
[----:B------:R-:W-:Y:S01]  /*34c0*/  @!PT LDS RZ, [RZ] ;  /* 0x00000000fffff984 */ /* 0x000fe20000000800 */
[----:B------:R-:W-:Y:S01]  /*34d0*/  @!PT LDS RZ, [RZ] ;  /* 0x00000000fffff984 */ /* 0x000fe20000000800 */
[----:B------:R2:W-:Y:S06]  /*34e0*/  MEMBAR.ALL.CTA ;  /* 0x0000000000007992 */ /* 0x0005ec0000008000 */
[----:B--2---:R-:W2:Y:S02]  /*34f0*/  FENCE.VIEW.ASYNC.S ;  /* 0x00000000000073c6 */ /* 0x004ea40000000000 */
[----:B--2---:R2:W-:Y:S01]  /*3500*/  SYNCS.ARRIVE.TRANS64.RED.A1T0 RZ, [R3+URZ], RZ ;  /* 0x000000ff03ff79a7 */ /* 0x0045e200081004ff */
[----:B------:R2:W3:Y:S01]  /*3510*/  @P0 SYNCS.PHASECHK.TRANS64.TRYWAIT P2, [UR4], R2 ;  /* 0x00000002ff0005a7 */ /* 0x0004e20008041104 */
[----:B------:R-:W-:Y:S01]  /*3520*/  ULEA.HI UR4, UR45, UR45, URZ, 0x1 ;  /* 0x0000002d2d047291 */ /* 0x000fe2000f8f08ff */
[----:B-1----:R-:W-:-:S03]  /*3530*/  LOP3.LUT P1, RZ, R6, 0x1, RZ, 0xc0, !PT ;  /* 0x0000000106ff7812 */ /* 0x002fc6000782c0ff */
[----:B------:R-:W-:Y:S02]  /*3540*/  USHF.L.U32 UR5, UR4, 0x7, URZ ;  /* 0x0000000704057899 */ /* 0x000fe400080006ff */
[----:B------:R-:W-:Y:S02]  /*3550*/  ULOP3.LUT UR36, UR4, 0xffe, URZ, 0xc0, !UPT ;  /* 0x00000ffe04247892 */ /* 0x000fe4000f8ec0ff */
[----:B------:R-:W-:Y:S02]  /*3560*/  ULOP3.LUT UR4, UR5, 0xffffff00, URZ, 0xc0, !UPT ;  /* 0xffffff0005047892 */ /* 0x000fe4000f8ec0ff */
[----:B------:R-:W-:Y:S02]  /*3570*/  UIADD3 UR36, UPT, UPT, -UR36, UR45, URZ ;  /* 0x0000002d24247290 */ /* 0x000fe4000fffe1ff */
[----:B------:R-:W-:Y:S01]  /*3580*/  UIADD3 UR4, UPT, UPT, UR65, UR4, URZ ;  /* 0x0000000441047290 */ /* 0x000fe2000fffe0ff */
[----:B------:R-:W1:Y:S03]  /*3590*/  SYNCS.PHASECHK.TRANS64.TRYWAIT P0, [UR46+0xb0], R0 ;  /* 0x0000b000ff0075a7 */ /* 0x000e66000800112e */
[----:B------:R-:W-:Y:S01]  /*35a0*/  ULEA UR36, UR36, UR4, 0x14 ;  /* 0x0000000424247291 */ /* 0x000fe2000f8ea0ff */
[----:B-123--:R-:W-:Y:S11]  /*35b0*/  @!P0 BRA `(.L_x_59) ;  /* 0x00000064006c8947 */ /* 0x00eff60003800000 */
.L_x_149:
[----:B------:R-:W-:Y:S01]  /*35c0*/  IADD3 R10, PT, PT, R10, 0x1, RZ ;  /* 0x000000010a0a7810 */ /* 0x000fe20007ffe0ff */
[----:B------:R-:W-:Y:S06]  /*35d0*/  BRA.U !UP4, `(.L_x_60) ;  /* 0x000000050c107547 */ /* 0x000fec000b800000 */
[----:B------:R-:W-:Y:S01]  /*35e0*/  UPLOP3.LUT UP2, UPT, UPT, UPT, UPT, 0x40, 0x4 ;  /* 0x000000000004789c */ /* 0x000fe20003f4e870 */
[----:B------:R-:W-:Y:S01]  /*35f0*/  UMOV UR38, UR64 ;  /* 0x0000004000267c82 */ /* 0x000fe20008000000 */
[----:B------:R-:W-:Y:S01]  /*3600*/  UMOV UR37, UR47 ;  /* 0x0000002f00257c82 */ /* 0x000fe20008000000 */
[----:B------:R-:W-:-:S08]  /*3610*/  UMOV UR5, UR39 ;  /* 0x0000002700057c82 */ /* 0x000fd00008000000 */
.L_x_63:
[----:B------:R-:W-:Y:S02]  /*3620*/  UIADD3 UR38, UPT, UPT, UR38, 0x1, URZ ;  /* 0x0000000126267890 */ /* 0x000fe4000fffe0ff */
[----:B------:R-:W-:Y:S02]  /*3630*/  ULEA UR7, UR5, UR41, 0x3 ;  /* 0x0000002905077291 */ /* 0x000fe4000f8e18ff */
[----:B------:R-:W-:Y:S01]  /*3640*/  UISETP.NE.AND UP3, UPT, UR38, URZ, UPT ;  /* 0x000000ff2600728c */ /* 0x000fe2000bf65270 */
[----:B--23--:R-:W-:Y:S10]  /*3650*/  @P2 BRA `(.L_x_61) ;  /* 0x00000000000c2947 */ /* 0x00cff40003800000 */
[----:B-1----:R-:W-:Y:S04]  /*3660*/  SHF.L.U32 R3, R8, 0x1f, RZ ;  /* 0x0000001f08037819 */ /* 0x002fe800000006ff */
[----:B------:R-:W1:Y:S02]  /*3670*/  SYNCS.PHASECHK.TRANS64.TRYWAIT P0, [UR7], R3 ;  /* 0x00000003ff0075a7 */ /* 0x000e640008001107 */
[----:B-1----:R-:W-:Y:S05]  /*3680*/  @!P0 BRA `(.L_x_62) ;  /* 0x0000006400508947 */ /* 0x002fea0003800000 */
.L_x_61:
[----:B------:R-:W-:Y:S01]  /*3690*/  UISETP.NE.AND UP0, UPT, UR37, 0x1, UPT ;  /* 0x000000012500788c */ /* 0x000fe2000bf05270 */
[----:B------:R-:W-:Y:S01]  /*36a0*/  PLOP3.LUT P2, PT, PT, PT, PT, 0x80, 0x8 ;  /* 0x000000000008781c */ /* 0x000fe20003f4f070 */
[----:B------:R-:W-:Y:S02]  /*36b0*/  UIADD3 UR4, UPT, UPT, UR5, 0x1, URZ ;  /* 0x0000000105047890 */ /* 0x000fe4000fffe0ff */
[----:B------:R-:W-:Y:S02]  /*36c0*/  UIADD3 UR40, UPT, UPT, UR7, 0x10, URZ ;  /* 0x0000001007287890 */ /* 0x000fe4000fffe0ff */
[----:B------:R-:W-:Y:S01]  /*36d0*/  UISETP.NE.AND UP1, UPT, UR4, 0x2, UPT ;  /* 0x000000020400788c */ /* 0x000fe2000bf25270 */
[----:B------:R-:W-:Y:S01]  /*36e0*/  PLOP3.LUT P0, PT, PT, PT, UP0, 0x80, 0x8 ;  /* 0x000000000008781c */ /* 0x000fe20003f0f008 */
[----:B------:R-:W-:Y:S02]  /*36f0*/  UIADD3 UR37, UPT, UPT, UR37, -0x1, URZ ;  /* 0xffffffff25257890 */ /* 0x000fe4000fffe0ff */
[----:B------:R-:W-:Y:S02]  /*3700*/  USEL UR6, URZ, 0x1, UP1 ;  /* 0x00000001ff067887 */ /* 0x000fe40008800000 */
[----:B------:R-:W-:Y:S01]  /*3710*/  USEL UR39, UR4, URZ, UP1 ;  /* 0x000000ff04277287 */ /* 0x000fe20008800000 */
[----:B------:R-:W-:Y:S01]  /*3720*/  UMOV UR7, 0x40004040 ;  /* 0x4000404000077882 */ /* 0x000fe20000000000 */
[----:B------:R-:W-:Y:S02]  /*3730*/  UMOV UR35, 0x40004040 ;  /* 0x4000404000237882 */ /* 0x000fe40000000000 */
[----:B------:R-:W-:Y:S01]  /*3740*/  @UP0 ULEA UR4, UR39, UR41, 0x3 ;  /* 0x0000002927040291 */ /* 0x000fe2000f8e18ff */
[----:B------:R-:W-:Y:S01]  /*3750*/  LOP3.LUT R8, R8, UR6, RZ, 0x3c, !PT ;  /* 0x0000000608087c12 */ /* 0x000fe2000f8e3cff */
[----:B------:R-:W-:Y:S01]  /*3760*/  ULEA UR6, UR5, UR44, 0xc ;  /* 0x0000002c05067291 */ /* 0x000fe2000f8e60ff */
[----:B------:R-:W-:Y:S02]  /*3770*/  UMOV UR33, 0x40004040 ;  /* 0x4000404000217882 */ /* 0x000fe40000000000 */
[----:B-1----:R-:W-:Y:S01]  /*3780*/  @P0 SHF.L.U32 R0, R8, 0x1f, RZ ;  /* 0x0000001f08000819 */ /* 0x002fe200000006ff */
[----:B------:R-:W-:Y:S02]  /*3790*/  UIADD3 UR34, UPT, UPT, UR6, 0x2, URZ ;  /* 0x0000000206227890 */ /* 0x000fe4000fffe0ff */
[----:B------:R-:W-:Y:S01]  /*37a0*/  UIADD3 UR30, UPT, UPT, UR6, 0x4, URZ ;  /* 0x00000004061e7890 */ /* 0x000fe2000fffe0ff */
[----:B------:R2:W3:Y:S01]  /*37b0*/  @P0 SYNCS.PHASECHK.TRANS64.TRYWAIT P2, [UR4], R0 ;  /* 0x00000000ff0005a7 */ /* 0x0004e20008041104 */
[----:B------:R-:W-:Y:S02]  /*37c0*/  ULEA UR4, UR5, UR43, 0xa ;  /* 0x0000002b05047291 */ /* 0x000fe4000f8e50ff */
[----:B------:R-:W-:Y:S02]  /*37d0*/  UIADD3 UR26, UPT, UPT, UR6, 0x6, URZ ;  /* 0x00000006061a7890 */ /* 0x000fe4000fffe0ff */
        /* <DEDUP_REMOVED lines=10> */
[----:B------:R-:W-:Y:S01]  /*3880*/  UIADD3 UR8, UPT, UPT, UR4, 0x206, URZ ;  /* 0x0000020604087890 */ /* 0x000fe2000fffe0ff */
[----:B------:R-:W-:Y:S01]  /*3890*/  UMOV UR5, 0x40004040 ;  /* 0x4000404000057882 */ /* 0x000fe20000000000 */
[----:B------:R-:W-:Y:S01]  /*38a0*/  UMOV UR31, 0x40004040 ;  /* 0x40004040001f7882 */ /* 0x000fe20000000000 */
[----:B------:R1:W-:Y:S01]  /*38b0*/  UTCHMMA gdesc[UR4], gdesc[UR6], tmem[UR36], tmem[UR62], idesc[UR63], UP2 ;  /* 0x00ff3e06040075ea */ /* 0x0003e20009000024 */
[----:B------:R-:W-:Y:S01]  /*38c0*/  UPLOP3.LUT UP2, UPT, UPT, UPT, UPT, 0x80, 0x8 ;  /* 0x000000000008789c */ /* 0x000fe20003f4f070 */
[----:B------:R2:W-:Y:S01]  /*38d0*/  UTCHMMA gdesc[UR32], gdesc[UR34], tmem[UR36], tmem[UR60], idesc[UR61], UPT ;  /* 0x00ff3c22200075ea */ /* 0x0005e2000b800024 */
[----:B------:R-:W-:Y:S01]  /*38e0*/  UMOV UR29, 0x40004040 ;  /* 0x40004040001d7882 */ /* 0x000fe20000000000 */
[----:B------:R-:W-:Y:S01]  /*38f0*/  UMOV UR27, 0x40004040 ;  /* 0x40004040001b7882 */ /* 0x000fe20000000000 */
        /* <DEDUP_REMOVED lines=12> */
[----:B------:R-:W-:Y:S01]  /*39c0*/  UMOV UR9, 0x40004040 ;  /* 0x4000404000097882 */ /* 0x000fe20000000000 */
[----:B------:R2:W-:Y:S01]  /*39d0*/  UTCHMMA gdesc[UR12], gdesc[UR14], tmem[UR36], tmem[UR50], idesc[UR51], UPT ;  /* 0x00ff320e0c0075ea */ /* 0x0005e2000b800024 */
[----:B------:R2:W-:Y:S01]  /*39e0*/  UTCHMMA gdesc[UR8], gdesc[UR10], tmem[UR36], tmem[UR48], idesc[UR49], UPT ;  /* 0x00ff300a080075ea */ /* 0x0005e2000b800024 */
[----:B------:R2:W-:Y:S01]  /*39f0*/  UTCBAR.MULTICAST [UR40], URZ, UR42 ;  /* 0x000000ff280073e9 */ /* 0x0005e2000800082a */
[----:B-1----:R-:W-:Y:S01]  /*3a00*/  UMOV UR5, UR39 ;  /* 0x0000002700057c82 */ /* 0x002fe20008000000 */
[----:B------:R-:W-:Y:S05]  /*3a10*/  BRA.U UP3, `(.L_x_63) ;  /* 0xfffffffd03007547 */ /* 0x000fea000b83ffff */
.L_x_60:
[----:B------:R-:W-:Y:S01]  /*3a20*/  UIADD3 UR4, UPT, UPT, UR45, 0x1, URZ ;  /* 0x000000012d047890 */ /* 0x000fe2000fffe0ff */
[C---:B------:R-:W-:Y:S01]  /*3a30*/  ISETP.NE.AND P0, PT, R10.reuse, 0x2, PT ;  /* 0x000000020a00780c */ /* 0x040fe20003f05270 */
[----:B------:R-:W-:Y:S02]  /*3a40*/  UIADD3 UR5, UPT, UPT, UR46, 0x90, URZ ;  /* 0x000000902e057890 */ /* 0x000fe4000fffe0ff */
[----:B------:R-:W-:Y:S01]  /*3a50*/  UISETP.NE.AND UP0, UPT, UR4, 0x4, UPT ;  /* 0x000000040400788c */ /* 0x000fe2000bf05270 */
[----:B-12---:R-:W-:Y:S02]  /*3a60*/  SEL R0, RZ, 0x1, P0 ;  /* 0x00000001ff007807 */ /* 0x006fe40000000000 */
[----:B------:R-:W-:Y:S01]  /*3a70*/  SEL R10, R10, RZ, P0 ;  /* 0x000000ff0a0a7207 */ /* 0x000fe20000000000 */
[----:B------:R-:W-:Y:S01]  /*3a80*/  USEL UR6, URZ, 0x1, UP0 ;  /* 0x00000001ff067887 */ /* 0x000fe20008000000 */
[----:B------:R-:W-:Y:S01]  /*3a90*/  LOP3.LUT R9, R9, R0, RZ, 0x3c, !PT ;  /* 0x0000000009097212 */ /* 0x000fe200078e3cff */
[----:B------:R-:W-:Y:S01]  /*3aa0*/  USEL UR45, UR4, URZ, UP0 ;  /* 0x000000ff042d7287 */ /* 0x000fe20008000000 */
[----:B------:R1:W-:Y:S03]  /*3ab0*/  UTCBAR [UR5], URZ ;  /* 0x000000ff050073e9 */ /* 0x0003e600080000ff */
[----:B------:R-:W-:Y:S01]  /*3ac0*/  LOP3.LUT R11, R11, UR6, RZ, 0x3c, !PT ;  /* 0x000000060b0b7c12 */ /* 0x000fe2000f8e3cff */
[----:B------:R-:W-:Y:S07]  /*3ad0*/  @P1 BRA `(.L_x_64) ;  /* 0xfffffff800381947 */ /* 0x000fee000383ffff */
[----:B------:R-:W2:Y:S01]  /*3ae0*/  S2UR UR8, SR_CgaCtaId ;  /* 0x00000000000879c3 */ /* 0x000ea20000008800 */
[----:B------:R-:W-:Y:S01]  /*3af0*/  ELECT P0, URZ, PT ;  /* 0x0000000000ff782f */ /* 0x000fe20003800000 */
[----:B------:R-:W-:Y:S01]  /*3b00*/  IMAD.MOV.U32 R0, RZ, RZ, 0x1 ;  /* 0x00000001ff007424 */ /* 0x000fe200078e00ff */
[----:B------:R-:W-:Y:S01]  /*3b10*/  UIADD3 UR41, UPT, UPT, UR41, 0xb0, URZ ;  /* 0x000000b029297890 */ /* 0x000fe2000fffe0ff */
[----:B------:R-:W-:Y:S01]  /*3b20*/  SHF.L.U32 R3, R11, 0x1f, RZ ;  /* 0x0000001f0b037819 */ /* 0x000fe200000006ff */
[----:B------:R-:W-:-:S03]  /*3b30*/  UMOV UR4, 0x40 ;  /* 0x0000004000047882 */ /* 0x000fc60000000000 */
[----:B------:R-:W-:Y:S01]  /*3b40*/  UVIRTCOUNT.DEALLOC.SMPOOL 0x80 ;  /* 0x000000800000784c */ /* 0x000fe20000000000 */
[----:B--2---:R-:W-:Y:S02]  /*3b50*/  ULEA UR8, UR8, UR4, 0x18 ;  /* 0x0000000408087291 */ /* 0x004fe4000f8ec0ff */
[----:B------:R-:W-:-:S07]  /*3b60*/  ULEA UR4, UR45, UR41, 0x3 ;  /* 0x000000292d047291 */ /* 0x000fce000f8e18ff */
[----:B------:R2:W-:Y:S02]  /*3b70*/  @P0 STS.U8 [UR8+0x1c], R0 ;  /* 0x00001c00ff000988 */ /* 0x0005e40008000008 */
[----:B------:R-:W4:Y:S02]  /*3b80*/  SYNCS.PHASECHK.TRANS64.TRYWAIT P0, [UR4], R3 ;  /* 0x00000003ff0075a7 */ /* 0x000f240008001104 */
[----:B--2-4-:R-:W-:Y:S05]  /*3b90*/  @!P0 BRA `(.L_x_65) ;  /* 0x0000006000248947 */ /* 0x014fea0003800000 */
.L_x_152:
[----:B------:R-:W-:-:S04]  /*3ba0*/  UIADD3 UR4, UPT, UPT, UR45, 0x1, URZ ;  /* 0x000000012d047890 */ /* 0x000fc8000fffe0ff */
[----:B------:R-:W-:-:S04]  /*3bb0*/  UISETP.NE.AND UP0, UPT, UR4, 0x4, UPT ;  /* 0x000000040400788c */ /* 0x000fc8000bf05270 */
[----:B------:R-:W-:Y:S02]  /*3bc0*/  USEL UR6, URZ, 0x1, UP0 ;  /* 0x00000001ff067887 */ /* 0x000fe40008000000 */
[----:B------:R-:W-:-:S04]  /*3bd0*/  USEL UR4, UR4, URZ, UP0 ;  /* 0x000000ff04047287 */ /* 0x000fc80008000000 */
[----:B-1----:R-:W-:Y:S01]  /*3be0*/  ULEA UR5, UR4, UR41, 0x3 ;  /* 0x0000002904057291 */ /* 0x002fe2000f8e18ff */
[----:B------:R-:W-:-:S04]  /*3bf0*/  LOP3.LUT R2, R11, UR6, RZ, 0x3c, !PT ;  /* 0x000000060b027c12 */ /* 0x000fc8000f8e3cff */
[----:B--2---:R-:W-:-:S04]  /*3c00*/  SHF.L.U32 R3, R2, 0x1f, RZ ;  /* 0x0000001f02037819 */ /* 0x004fc800000006ff */
[----:B------:R-:W1:Y:S02]  /*3c10*/  SYNCS.PHASECHK.TRANS64.TRYWAIT P0, [UR5], R3 ;  /* 0x00000003ff0075a7 */ /* 0x000e640008001105 */
[----:B-1----:R-:W-:Y:S05]  /*3c20*/  @!P0 BRA `(.L_x_66) ;  /* 0x0000006000188947 */ /* 0x002fea0003800000 */
.L_x_154:
[----:B------:R-:W-:-:S04]  /*3c30*/  UIADD3 UR4, UPT, UPT, UR4, 0x1, URZ ;  /* 0x0000000104047890 */ /* 0x000fc8000fffe0ff */
[----:B------:R-:W-:-:S04]  /*3c40*/  UISETP.NE.AND UP0, UPT, UR4, 0x4, UPT ;  /* 0x000000040400788c */ /* 0x000fc8000bf05270 */
[----:B------:R-:W-:Y:S02]  /*3c50*/  USEL UR6, URZ, 0x1, UP0 ;  /* 0x00000001ff067887 */ /* 0x000fe40008000000 */
[----:B------:R-:W-:-:S04]  /*3c60*/  USEL UR4, UR4, URZ, UP0 ;  /* 0x000000ff04047287 */ /* 0x000fc80008000000 */
[----:B------:R-:W-:Y:S01]  /*3c70*/  ULEA UR5, UR4, UR41, 0x3 ;  /* 0x0000002904057291 */ /* 0x000fe2000f8e18ff */
[----:B------:R-:W-:-:S04]  /*3c80*/  LOP3.LUT R2, R2, UR6, RZ, 0x3c, !PT ;  /* 0x0000000602027c12 */ /* 0x000fc8000f8e3cff */
[----:B-1----:R-:W-:-:S04]  /*3c90*/  SHF.L.U32 R3, R2, 0x1f, RZ ;  /* 0x0000001f02037819 */ /* 0x002fc800000006ff */
[----:B------:R-:W1:Y:S02]  /*3ca0*/  SYNCS.PHASECHK.TRANS64.TRYWAIT P0, [UR5], R3 ;  /* 0x00000003ff0075a7 */ /* 0x000e640008001105 */
[----:B-1----:R-:W-:Y:S05]  /*3cb0*/  @!P0 BRA `(.L_x_67) ;  /* 0x00000060000c8947 */ /* 0x002fea0003800000 */
.L_x_156:
[----:B------:R-:W-:-:S04]  /*3cc0*/  UIADD3 UR4, UPT, UPT, UR4, 0x1, URZ ;  /* 0x0000000104047890 */ /* 0x000fc8000fffe0ff */
[----:B------:R-:W-:-:S04]  /*3cd0*/  UISETP.NE.AND UP0, UPT, UR4, 0x4, UPT ;  /* 0x000000040400788c */ /* 0x000fc8000bf05270 */
[----:B------:R-:W-:Y:S02]  /*3ce0*/  USEL UR5, URZ, 0x1, UP0 ;  /* 0x00000001ff057887 */ /* 0x000fe40008000000 */
[----:B------:R-:W-:-:S04]  /*3cf0*/  USEL UR4, UR4, URZ, UP0 ;  /* 0x000000ff04047287 */ /* 0x000fc80008000000 */
[----:B------:R-:W-:Y:S01]  /*3d00*/  ULEA UR4, UR4, UR41, 0x3 ;  /* 0x0000002904047291 */ /* 0x000fe2000f8e18ff */
[----:B-1----:R-:W-:-:S04]  /*3d10*/  LOP3.LUT R3, R2, UR5, RZ, 0x3c, !PT ;  /* 0x0000000502037c12 */ /* 0x002fc8000f8e3cff */
[----:B------:R-:W-:-:S04]  /*3d20*/  SHF.L.U32 R3, R3, 0x1f, RZ ;  /* 0x0000001f03037819 */ /* 0x000fc800000006ff */
[----:B------:R-:W1:Y:S02]  /*3d30*/  SYNCS.PHASECHK.TRANS64.TRYWAIT P0, [UR4], R3 ;  /* 0x00000003ff0075a7 */ /* 0x000e640008001104 */
[----:B-1----:R-:W-:Y:S05]  /*3d40*/  @!P0 BRA `(.L_x_68) ;  /* 0x0000006000008947 */ /* 0x002fea0003800000 */
.L_x_158:
[----:B------:R-:W-:Y:S01]  /*3d50*/  NOP ;  /* 0x0000000000007918 */ /* 0x000fe20000000000 */
[----:B-1----:R-:W1:Y:S01]  /*3d60*/  LDS R0, [UR8+0x14] ;  /* 0x00001408ff007984 */ /* 0x002e620008000800 */
[----:B------:R-:W-:Y:S01]  /*3d70*/  ULOP3.LUT UR4, UR65, 0xffff, URZ, 0xc0, !UPT ;  /* 0x0000ffff41047892 */ /* 0x000fe2000f8ec0ff */
[----:B------:R-:W-:Y:S01]  /*3d80*/  UMOV UR5, 0xffff ;  /* 0x0000ffff00057882 */ /* 0x000fe20000000000 */
[----:B------:R-:W-:Y:S02]  /*3d90*/  UMOV UR6, 0x1 ;  /* 0x0000000100067882 */ /* 0x000fe40000000000 */
[----:B------:R-:W-:-:S04]  /*3da0*/  USHF.R.U32.HI UR4, URZ, 0x5, UR4 ;  /* 0x00000005ff047899 */ /* 0x000fc80008011604 */
[----:B------:R-:W-:Y:S02]  /*3db0*/  USHF.L.U32 UR5, UR5, UR4, URZ ;  /* 0x0000000405057299 */ /* 0x000fe400080006ff */
[----:B------:R-:W-:-:S04]  /*3dc0*/  USHF.L.U32 UR4, UR6, UR4, URZ ;  /* 0x0000000406047299 */ /* 0x000fc800080006ff */
[----:B-1----:R-:W-:-:S04]  /*3dd0*/  LOP3.LUT R0, R0, UR5, RZ, 0xc0, !PT ;  /* 0x0000000500007c12 */ /* 0x002fc8000f8ec0ff */
[----:B------:R-:W-:-:S13]  /*3de0*/  ISETP.NE.AND P0, PT, R0, UR5, PT ;  /* 0x0000000500007c0c */ /* 0x000fda000bf05270 */
[----:B------:R-:W-:Y:S05]  /*3df0*/  @P0 BRA `(.L_x_69) ;  /* 0x0000000000580947 */ /* 0x000fea0003800000 */
[----:B------:R-:W1:Y:S02]  /*3e00*/  LDS R0, [UR8+0x18] ;  /* 0x00001808ff007984 */ /* 0x000e640008000800 */
[----:B-1----:R-:W-:-:S04]  /*3e10*/  LOP3.LUT R0, R0, UR4, RZ, 0xc0, !PT ;  /* 0x0000000400007c12 */ /* 0x002fc8000f8ec0ff */
[----:B------:R-:W-:-:S13]  /*3e20*/  ISETP.NE.AND P0, PT, R0, UR4, PT ;  /* 0x0000000400007c0c */ /* 0x000fda000bf05270 */
[----:B------:R-:W-:Y:S05]  /*3e30*/  @P0 BRA `(.L_x_70) ;  /* 0x00000000003c0947 */ /* 0x000fea0003800000 */
[----:B------:R-:W1:Y:S01]  /*3e40*/  S2R R2, SR_LANEID ;  /* 0x0000000000027919 */ /* 0x000e620000000000 */
[----:B------:R-:W-:Y:S01]  /*3e50*/  ULOP3.LUT UR5, URZ, UR5, URZ, 0x33, !UPT ;  /* 0x00000005ff057292 */ /* 0x000fe2000f8e33ff */
[----:B------:R-:W-:Y:S01]  /*3e60*/  LOP3.LUT R4, RZ, UR4, RZ, 0x33, !PT ;  /* 0x00000004ff047c12 */ /* 0x000fe2000f8e33ff */
[----:B------:R-:W-:Y:S02]  /*3e70*/  VOTEU.ANY UR4, UPT, PT ;  /* 0x0000000000047886 */ /* 0x000fe400038e0100 */
[----:B------:R-:W-:Y:S01]  /*3e80*/  UFLO.U32 UR4, UR4 ;  /* 0x00000004000472bd */ /* 0x000fe200080e0000 */
[----:B------:R-:W2:Y:S01]  /*3e90*/  REDUX UR6, R4 ;  /* 0x00000000040673c4 */ /* 0x000ea20000000000 */
[----:B------:R-:W-:-:S06]  /*3ea0*/  IMAD.U32 R0, RZ, RZ, UR5 ;  /* 0x00000005ff007e24 */ /* 0x000fcc000f8e00ff */
[----:B------:R4:W-:Y:S01]  /*3eb0*/  UTCATOMSWS.AND URZ, UR5 ;  /* 0x0000000500ff79e3 */ /* 0x0009e20008000000 */
[----:B------:R-:W3:Y:S01]  /*3ec0*/  REDUX UR7, R0 ;  /* 0x00000000000773c4 */ /* 0x000ee20000000000 */
[----:B-1----:R-:W-:Y:S01]  /*3ed0*/  ISETP.EQ.U32.AND P0, PT, R2, UR4, PT ;  /* 0x0000000402007c0c */ /* 0x002fe2000bf02070 */
[----:B--2---:R-:W-:Y:S01]  /*3ee0*/  IMAD.U32 R2, RZ, RZ, UR6 ;  /* 0x00000006ff027e24 */ /* 0x004fe2000f8e00ff */
[----:B---3--:R-:W-:-:S11]  /*3ef0*/  MOV R3, UR7 ;  /* 0x0000000700037c02 */ /* 0x008fd60008000f00 */
[----:B------:R4:W-:Y:S04]  /*3f00*/  @P0 ATOMS.AND RZ, [UR8+0x14], R3 ;  /* 0x00001403ffff098c */ /* 0x0009e8000a800008 */
[----:B------:R4:W-:Y:S01]  /*3f10*/  @P0 ATOMS.AND RZ, [UR8+0x18], R2 ;  /* 0x00001802ffff098c */ /* 0x0009e2000a800008 */
[----:B------:R-:W-:Y:S05]  /*3f20*/  BRA `(.L_x_71) ;  /* 0x0000000000147947 */ /* 0x000fea0003800000 */
.L_x_70:
[----:B------:R-:W-:Y:S02]  /*3f30*/  MOV R2, 0x3f50 ;  /* 0x00003f5000027802 */ /* 0x000fe40000000f00 */
[----:B---3-5:R-:W-:Y:S05]  /*3f40*/  CALL.REL.NOINC `($__internal_0_$__cuda_sm10x_tcgen05_guardrail_trap_col_being_dealloced_not_returned_by_alloc) ;  /* 0x0000006000e87944 */ /* 0x028fea0003c00000 */
[----:B------:R-:W-:Y:S05]  /*3f50*/  BRA `(.L_x_71) ;  /* 0x0000000000087947 */ /* 0x000fea0003800000 */
.L_x_69:
[----:B------:R-:W-:Y:S02]  /*3f60*/  MOV R2, 0x3f80 ;  /* 0x00003f8000027802 */ /* 0x000fe40000000f00 */
[----:B---3-5:R-:W-:Y:S05]  /*3f70*/  CALL.REL.NOINC `($__internal_2_$__cuda_sm10x_tcgen05_guardrail_trap_unallocated_columns_being_dealloced) ;  /* 0x0000006000f47944 */ /* 0x028fea0003c00000 */
.L_x_71:
[----:B------:R-:W-:Y:S01]  /*3f80*/  NOP ;  /* 0x0000000000007918 */ /* 0x000fe20000000000 */
[----:B----4-:R-:W-:Y:S05]  /*3f90*/  EXIT ;  /* 0x000000000000794d */ /* 0x010fea0003800000 */
.L_x_53:
[----:B------:R-:W-:-:S09]  /*3fa0*/  UISETP.NE.OR UP0, UPT, UR18, 0x3, !UP3 ;  /* 0x000000031200788c */ /* 0x000fd2000df05670 */
[----:B------:R-:W-:Y:S05]  /*3fb0*/  BRA.U UP0, `(.L_x_72) ;  /* 0x0000001100807547 */ /* 0x000fea000b800000 */
[----:B------:R-:W2:Y:S01]  /*3fc0*/  LDCU.64 UR4, c[0x0][0x888] ;  /* 0x00011100ff0477ac */ /* 0x000ea20008000a00 */
[----:B------:R-:W3:Y:S01]  /*3fd0*/  LDC.64 R12, c[0x0][0x348] ;  /* 0x0000d200ff0c7b82 */ /* 0x000ee20000000a00 */
[----:B------:R-:W-:Y:S02]  /*3fe0*/  HFMA2 R9, -RZ, RZ, 0, 0 ;  /* 0x00000000ff097431 */ /* 0x000fe400000001ff */
[----:B------:R-:W-:Y:S01]  /*3ff0*/  IMAD.MOV.U32 R11, RZ, RZ, 0x1 ;  /* 0x00000001ff0b7424 */ /* 0x000fe200078e00ff */
[----:B------:R-:W4:Y:S01]  /*4000*/  LDCU UR38, c[0x0][0x370] ;  /* 0x00006e00ff2677ac */ /* 0x000f220008000800 */
[----:B------:R-:W-:Y:S01]  /*4010*/  IMAD.MOV.U32 R10, RZ, RZ, RZ ;  /* 0x000000ffff0a7224 */ /* 0x000fe200078e00ff */
[----:B------:R-:W-:Y:S01]  /*4020*/  MOV R3, 0x2000 ;  /* 0x0000200000037802 */ /* 0x000fe20000000f00 */
[----:B------:R-:W4:Y:S01]  /*4030*/  LDCU.128 UR48, c[0x0][0xb10] ;  /* 0x00016200ff3077ac */ /* 0x000f220008000c00 */
[----:B------:R-:W1:Y:S01]  /*4040*/  LDCU UR37, c[0x0][0x374] ;  /* 0x00006e80ff2577ac */ /* 0x000e620008000800 */
[----:B------:R-:W1:Y:S01]  /*4050*/  LDCU.64 UR30, c[0x0][0x890] ;  /* 0x00011200ff1e77ac */ /* 0x000e620008000a00 */
[----:B------:R-:W1:Y:S01]  /*4060*/  LDCU UR15, c[0x0][0xb0c] ;  /* 0x00016180ff0f77ac */ /* 0x000e620008000800 */
[----:B--2---:R-:W-:Y:S01]  /*4070*/  UISETP.NE.U32.AND UP0, UPT, UR4, URZ, UPT ;  /* 0x000000ff0400728c */ /* 0x004fe2000bf05070 */
[----:B------:R-:W2:Y:S01]  /*4080*/  LDCU UR44, c[0x0][0xb20] ;  /* 0x00016400ff2c77ac */ /* 0x000ea20008000800 */
[----:B------:R-:W2:Y:S01]  /*4090*/  LDCU UR4, c[0x0][0xb30] ;  /* 0x00016600ff0477ac */ /* 0x000ea20008000800 */
[----:B------:R-:W-:Y:S01]  /*40a0*/  UMOV UR21, 0x400 ;  /* 0x0000040000157882 */ /* 0x000fe20000000000 */
[----:B----4-:R-:W-:-:S02]  /*40b0*/  UIMAD.WIDE.U32 UR6, UR38, UR48, URZ ;  /* 0x00000030260672a5 */ /* 0x010fc4000f8e00ff */
[----:B-1----:R-:W-:Y:S02]  /*40c0*/  UIMAD.WIDE.U32 UR8, UR37, UR51, URZ ;  /* 0x00000033250872a5 */ /* 0x002fe4000f8e00ff */
[----:B------:R-:W-:Y:S02]  /*40d0*/  ULEA UR21, UR47, UR21, 0x18 ;  /* 0x000000152f157291 */ /* 0x000fe4000f8ec0ff */
[----:B------:R-:W-:Y:S02]  /*40e0*/  USEL UR39, URZ, 0x1, UP6 ;  /* 0x00000001ff277887 */ /* 0x000fe4000b000000 */
[----:B------:R-:W-:Y:S02]  /*40f0*/  UISETP.NE.U32.AND UP6, UPT, UR30, URZ, UPT ;  /* 0x000000ff1e00728c */ /* 0x000fe4000bfc5070 */
[----:B------:R-:W-:Y:S02]  /*4100*/  UIADD3 UR40, UPT, UPT, UR21, 0x38, URZ ;  /* 0x0000003815287890 */ /* 0x000fe4000fffe0ff */
[----:B------:R-:W-:-:S02]  /*4110*/  UISETP.NE.AND.EX UP5, UPT, UR5, URZ, UPT, UP0 ;  /* 0x000000ff0500728c */ /* 0x000fc4000bfa5300 */
[----:B------:R-:W-:Y:S01]  /*4120*/  UISETP.NE.AND UP0, UPT, UR42, 0x1, UPT ;  /* 0x000000012a00788c */ /* 0x000fe2000bf05270 */
[----:B------:R-:W-:Y:S01]  /*4130*/  UMOV UR6, UR7 ;  /* 0x0000000700067c82 */ /* 0x000fe20008000000 */
[----:B------:R-:W-:Y:S01]  /*4140*/  UMOV UR41, UR9 ;  /* 0x0000000900297c82 */ /* 0x000fe20008000000 */
[----:B------:R-:W-:Y:S02]  /*4150*/  UISETP.NE.AND UP0, UPT, UR15, 0x1, UPT ;  /* 0x000000010f00788c */ /* 0x000fe4000bf05270 */
[----:B------:R-:W-:Y:S02]  /*4160*/  UPLOP3.LUT UP4, UPT, UPT, UPT, UPT, 0x40, 0x4 ;  /* 0x000000000004789c */ /* 0x000fe40003f8e870 */
[----:B------:R-:W-:Y:S01]  /*4170*/  UISETP.GE.AND UP2, UPT, UR42, 0x1, UPT ;  /* 0x000000012a00788c */ /* 0x000fe2000bf46270 */
[----:B------:R-:W1:Y:S01]  /*4180*/  LDCU.64 UR22, c[0x0][0xb28] ;  /* 0x00016500ff1677ac */ /* 0x000e620008000a00 */
[----:B------:R-:W-:Y:S02]  /*4190*/  UISETP.NE.AND.EX UP6, UPT, UR31, URZ, UPT, UP6 ;  /* 0x000000ff1f00728c */ /* 0x000fe4000bfc5360 */
[----:B------:R-:W-:-:S02]  /*41a0*/  UIADD3 UR33, UPT, UPT, UR21, 0x20, URZ ;  /* 0x0000002015217890 */ /* 0x000fc4000fffe0ff */
[----:B------:R-:W-:Y:S02]  /*41b0*/  UIADD3 UR25, UPT, UPT, UR21, 0x28, URZ ;  /* 0x0000002815197890 */ /* 0x000fe4000fffe0ff */
[----:B------:R-:W-:Y:S02]  /*41c0*/  UIADD3 UR17, UPT, UPT, UR21, 0x30, URZ ;  /* 0x0000003015117890 */ /* 0x000fe4000fffe0ff */
[----:B------:R-:W-:Y:S02]  /*41d0*/  UPRMT UR40, UR47, 0x654, UR40 ;  /* 0x000006542f287896 */ /* 0x000fe40008000028 */
[----:B------:R-:W-:Y:S02]  /*41e0*/  USHF.R.U32.HI UR43, URZ, UR49, UR6 ;  /* 0x00000031ff2b7299 */ /* 0x000fe40008011606 */
[----:B--2---:R-:W-:Y:S02]  /*41f0*/  USHF.R.U32.HI UR41, URZ, UR44, UR41 ;  /* 0x0000002cff297299 */ /* 0x004fe40008011629 */
[----:B------:R-:W-:-:S02]  /*4200*/  UISETP.NE.AND UP0, UPT, UR50, 0x1, UPT ;  /* 0x000000013200788c */ /* 0x000fc4000bf05270 */
[----:B---3--:R-:W-:-:S11]  /*4210*/  UISETP.NE.AND UP3, UPT, UR4, 0x1, UPT ;  /* 0x000000010400788c */ /* 0x008fd6000bf65270 */
.L_x_83:
[C---:B------:R-:W-:Y:S02]  /*4220*/  LEA R8, R10.reuse, UR21, 0x3 ;  /* 0x000000150a087c11 */ /* 0x040fe4000f8e18ff */
[----:B------:R-:W-:Y:S02]  /*4230*/  SHF.L.U32 R5, R9, 0x1f, RZ ;  /* 0x0000001f09057819 */ /* 0x000fe400000006ff */
[----:B------:R-:W-:Y:S02]  /*4240*/  LEA R6, R10, UR21, 0x4 ;  /* 0x000000150a067c11 */ /* 0x000fe4000f8e20ff */
[----:B--2---:R-:W2:Y:S02]  /*4250*/  SYNCS.PHASECHK.TRANS64.TRYWAIT P0, [R8+URZ+0x70], R5 ;  /* 0x00007005080075a7 */ /* 0x004ea400080011ff */
[----:B--2---:R-:W-:Y:S05]  /*4260*/  @!P0 BRA `(.L_x_73) ;  /* 0x0000005800d08947 */ /* 0x004fea0003800000 */
.L_x_159:
[----:B--2---:R-:W2:Y:S01]  /*4270*/  LDS.128 R4, [R6+0x100] ;  /* 0x0001000006047984 */ /* 0x004ea20000000c00 */
[----:B------:R-:W-:Y:S01]  /*4280*/  UISETP.GE.AND UP0, UPT, UR42, 0x1, UPT ;  /* 0x000000012a00788c */ /* 0x000fe2000bf06270 */
[----:B------:R-:W-:Y:S01]  /*4290*/  @!PT LDS RZ, [RZ] ;  /* 0x00000000fffff984 */ /* 0x000fe20000000800 */
[----:B------:R-:W-:Y:S01]  /*42a0*/  @!PT LDS RZ, [RZ] ;  /* 0x00000000fffff984 */ /* 0x000fe20000000800 */
[----:B------:R-:W-:Y:S01]  /*42b0*/  @!PT LDS RZ, [RZ] ;  /* 0x00000000fffff984 */ /* 0x000fe20000000800 */
[----:B------:R-:W-:Y:S01]  /*42c0*/  @!PT LDS RZ, [RZ] ;  /* 0x00000000fffff984 */ /* 0x000fe20000000800 */
[----:B------:R3:W-:Y:S06]  /*42d0*/  MEMBAR.ALL.CTA ;  /* 0x0000000000007992 */ /* 0x0007ec0000008000 */
[----:B---3--:R-:W3:Y:S01]  /*42e0*/  FENCE.VIEW.ASYNC.S ;  /* 0x00000000000073c6 */ /* 0x008ee20000000000 */
[----:B--2---:R-:W-:Y:S11]  /*42f0*/  LOP3.LUT P0, RZ, R6, 0x1, RZ, 0xc0, !PT ;  /* 0x0000000106ff7812 */ /* 0x004ff6000780c0ff */
[----:B------:R-:W-:Y:S02]  /*4300*/  @!UPT UIADD3 URZ, UPT, UPT, URZ, URZ, URZ ;  /* 0x000000fffffff290 */ /* 0x000fe4000fffe0ff */
[----:B---3--:R-:W-:Y:S01]  /*4310*/  VOTEU.ANY UP2, P0 ;  /* 0x0000000000ff7886 */ /* 0x008fe20000040100 */
[----:B------:R-:W-:Y:S11]  /*4320*/  PLOP3.LUT P0, PT, PT, PT, UP2, 0x80, 0x8 ;  /* 0x000000000008781c */ /* 0x000ff60003f0f028 */
[----:B------:R-:W-:Y:S02]  /*4330*/  @!UPT UIADD3 URZ, UPT, UPT, URZ, URZ, URZ ;  /* 0x000000fffffff290 */ /* 0x000fe4000fffe0ff */
[----:B------:R-:W-:Y:S02]  /*4340*/  @P0 SHF.R.U32.HI R0, RZ, 0x10, R5 ;  /* 0x00000010ff000819 */ /* 0x000fe40000011605 */
[----:B------:R-:W-:Y:S02]  /*4350*/  @P0 MOV R2, R4 ;  /* 0x0000000400020202 */ /* 0x000fe40000000f00 */
[----:B------:R-:W-:Y:S01]  /*4360*/  @P0 R2UR UR4, R0 ;  /* 0x00000000000402ca */ /* 0x000fe200000e0000 */
[----:B------:R-:W-:Y:S01]  /*4370*/  VIADD R0, R8, 0x80 ;  /* 0x0000008008007836 */ /* 0x000fe20000000000 */
[----:B------:R-:W-:Y:S02]  /*4380*/  @P0 LOP3.LUT R4, R5, 0xffff, RZ, 0xc0, !PT ;  /* 0x0000ffff05040812 */ /* 0x000fe400078ec0ff */
[----:B------:R-:W-:Y:S02]  /*4390*/  @P0 R2UR UR6, R2 ;  /* 0x00000000020602ca */ /* 0x000fe400000e0000 */
[----:B------:R-:W-:Y:S02]  /*43a0*/  PRMT R0, RZ, 0x654, R0 ;  /* 0x00000654ff007816 */ /* 0x000fe40000000000 */
[----:B------:R-:W-:Y:S02]  /*43b0*/  @P0 R2UR UR5, R4 ;  /* 0x00000000040502ca */ /* 0x000fe400000e0000 */
[----:B------:R2:W-:Y:S03]  /*43c0*/  SYNCS.ARRIVE.TRANS64.RED.A1T0 RZ, [R0+URZ], RZ ;  /* 0x000000ff00ff79a7 */ /* 0x0005e600081004ff */
[----:B------:R-:W-:Y:S04]  /*43d0*/  @UP2 UMOV UR29, UR4 ;  /* 0x00000004001d2c82 */ /* 0x000fe80008000000 */
[----:B------:R-:W-:Y:S04]  /*43e0*/  @UP2 UMOV UR14, UR6 ;  /* 0x00000006000e2c82 */ /* 0x000fe80008000000 */
[----:B------:R-:W-:Y:S01]  /*43f0*/  @UP2 UMOV UR13, UR5 ;  /* 0x00000005000d2c82 */ /* 0x000fe20008000000 */
[----:B------:R-:W-:Y:S05]  /*4400*/  BRA.U !UP0, `(.L_x_74) ;  /* 0x0000000108c07547 */ /* 0x000fea000b800000 */
[----:B------:R-:W-:Y:S02]  /*4410*/  UIMAD.WIDE.U32 UR18, UR13, UR51, URZ ;  /* 0x000000330d1272a5 */ /* 0x000fe4000f8e00ff */
[----:B------:R-:W-:Y:S02]  /*4420*/  UP2UR UR16, UPR, URZ, 0x4 ;  /* 0x00000004ff107883 */ /* 0x000fe40008000000 */
[----:B------:R-:W-:Y:S02]  /*4430*/  UISETP.NE.AND UP2, UPT, UR50, 0x1, UPT ;  /* 0x000000013200788c */ /* 0x000fe4000bf45270 */
[----:B------:R-:W-:Y:S02]  /*4440*/  UIMAD.WIDE.U32 UR26, UR14, UR48, URZ ;  /* 0x000000300e1a72a5 */ /* 0x000fe4000f8e00ff */
[----:B------:R-:W-:Y:S02]  /*4450*/  USEL UR4, UR37, UR41, !UP2 ;  /* 0x0000002925047287 */ /* 0x000fe4000d000000 */
[----:B------:R-:W-:Y:S02]  /*4460*/  UISETP.NE.AND UP0, UPT, UR15, 0x1, UPT ;  /* 0x000000010f00788c */ /* 0x000fe4000bf05270 */
[----:B------:R-:W-:Y:S02]  /*4470*/  UP2UR UR20, UPR, URZ, 0x2 ;  /* 0x00000002ff147883 */ /* 0x000fe40008000000 */
[----:B------:R-:W-:Y:S02]  /*4480*/  UISETP.NE.AND UP1, UPT, UR42, 0x1, UPT ;  /* 0x000000012a00788c */ /* 0x000fe4000bf25270 */
[----:B-1----:R-:W-:Y:S02]  /*4490*/  UIMAD.WIDE.U32 UR8, UR4, UR22, URZ ;  /* 0x00000016040872a5 */ /* 0x002fe4000f8e00ff */
[----:B------:R-:W-:Y:S01]  /*44a0*/  USEL UR7, UR38, UR43, !UP0 ;  /* 0x0000002b26077287 */ /* 0x000fe2000c000000 */
[----:B------:R-:W-:Y:S02]  /*44b0*/  UMOV UR5, UR19 ;  /* 0x0000001300057c82 */ /* 0x000fe40008000000 */
[----:B------:R-:W-:Y:S02]  /*44c0*/  USHF.R.U32.HI UR6, URZ, UR44, UR5 ;  /* 0x0000002cff067299 */ /* 0x000fe40008011605 */
[----:B------:R-:W-:Y:S02]  /*44d0*/  UIMAD.WIDE.U32 UR10, UR7, UR22, URZ ;  /* 0x00000016070a72a5 */ /* 0x000fe4000f8e00ff */
[----:B------:R-:W-:Y:S02]  /*44e0*/  USEL UR6, UR13, UR6, !UP2 ;  /* 0x000000060d067287 */ /* 0x000fe4000d000000 */
[----:B------:R-:W-:Y:S01]  /*44f0*/  UISETP.NE.AND UP2, UPT, UR16, URZ, UPT ;  /* 0x000000ff1000728c */ /* 0x000fe2000bf45270 */
[----:B------:R-:W-:Y:S02]  /*4500*/  UMOV UR5, UR27 ;  /* 0x0000001b00057c82 */ /* 0x000fe40008000000 */
[----:B------:R-:W-:Y:S03]  /*4510*/  USHF.R.U32.HI UR12, URZ, UR49, UR5 ;  /* 0x00000031ff0c7299 */ /* 0x000fe60008011605 */
[----:B------:R-:W-:Y:S02]  /*4520*/  UMOV UR5, UR9 ;  /* 0x0000000900057c82 */ /* 0x000fe40008000000 */
[----:B------:R-:W-:Y:S03]  /*4530*/  @UP1 USHF.R.U32.HI UR4, URZ, UR23, UR5 ;  /* 0x00000017ff041299 */ /* 0x000fe60008011605 */
[----:B------:R-:W-:Y:S01]  /*4540*/  UMOV UR5, UR11 ;  /* 0x0000000b00057c82 */ /* 0x000fe20008000000 */
[----:B------:R-:W-:Y:S02]  /*4550*/  UIMAD UR4, UR42, UR4, URZ ;  /* 0x000000042a0472a4 */ /* 0x000fe4000f8e02ff */
[----:B------:R-:W-:Y:S02]  /*4560*/  @UP1 USHF.R.U32.HI UR7, URZ, UR23, UR5 ;  /* 0x00000017ff071299 */ /* 0x000fe40008011605 */
[----:B------:R-:W-:Y:S02]  /*4570*/  USEL UR5, UR14, UR12, !UP0 ;  /* 0x0000000c0e057287 */ /* 0x000fe4000c000000 */
[----:B------:R-:W-:Y:S02]  /*4580*/  UIMAD.WIDE.U32 UR10, UR6, UR22, URZ ;  /* 0x00000016060a72a5 */ /* 0x000fe4000f8e00ff */
[----:B------:R-:W-:Y:S02]  /*4590*/  UIMAD UR8, UR42, UR7, URZ ;  /* 0x000000072a0872a4 */ /* 0x000fe4000f8e02ff */
[----:B------:R-:W-:Y:S03]  /*45a0*/  UISETP.GE.AND UP0, UPT, UR6, UR4, UPT ;  /* 0x000000040600728c */ /* 0x000fe6000bf06270 */
[----:B------:R-:W-:Y:S01]  /*45b0*/  UMOV UR4, UR11 ;  /* 0x0000000b00047c82 */ /* 0x000fe20008000000 */
[----:B------:R-:W-:Y:S02]  /*45c0*/  UISETP.GE.OR UP0, UPT, UR5, UR8, UP0 ;  /* 0x000000080500728c */ /* 0x000fe40008706670 */
[----:B------:R-:W-:Y:S02]  /*45d0*/  USHF.R.U32.HI UR4, URZ, UR23, UR4 ;  /* 0x00000017ff047299 */ /* 0x000fe40008011604 */
[----:B------:R-:W-:Y:S02]  /*45e0*/  UIMAD.WIDE.U32 UR8, UR5, UR22, URZ ;  /* 0x00000016050872a5 */ /* 0x000fe4000f8e00ff */
[----:B------:R-:W-:Y:S04]  /*45f0*/  USEL UR10, UR6, UR4, !UP1 ;  /* 0x00000004060a7287 */ /* 0x000fe8000c800000 */
[----:B------:R-:W-:Y:S01]  /*4600*/  UIADD3 UR11, UPT, UPT, -UR10, URZ, URZ ;  /* 0x000000ff0a0b7290 */ /* 0x000fe2000fffe1ff */
[----:B------:R-:W-:Y:S02]  /*4610*/  @!UP0 UMOV UR4, UR9 ;  /* 0x0000000900048c82 */ /* 0x000fe40008000000 */
[----:B------:R-:W-:Y:S02]  /*4620*/  @!UP0 USHF.R.U32.HI UR4, URZ, UR23, UR4 ;  /* 0x00000017ff048299 */ /* 0x000fe40008011604 */
[----:B------:R-:W-:Y:S02]  /*4630*/  UIMAD UR8, UR42, UR11, UR6 ;  /* 0x0000000b2a0872a4 */ /* 0x000fe4000f8e0206 */
[----:B------:R-:W-:Y:S02]  /*4640*/  @!UP0 USEL UR4, UR5, UR4, !UP1 ;  /* 0x0000000405048287 */ /* 0x000fe4000c800000 */
[----:B------:R-:W-:Y:S02]  /*4650*/  UISETP.NE.AND UP1, UPT, UR20, URZ, UPT ;  /* 0x000000ff1400728c */ /* 0x000fe4000bf25270 */
[----:B------:R-:W-:Y:S02]  /*4660*/  @!UP0 UIMAD UR8, UR7, UR8, UR4 ;  /* 0x00000008070882a4 */ /* 0x000fe4000f8e0204 */
[----:B------:R-:W-:Y:S02]  /*4670*/  @!UP0 UIADD3 UR9, UPT, UPT, UR10, -UR4, URZ ;  /* 0x800000040a098290 */ /* 0x000fe4000fffe0ff */
[----:B------:R-:W-:Y:S02]  /*4680*/  UIADD3 UR4, UPT, UPT, -UR5, URZ, URZ ;  /* 0x000000ff05047290 */ /* 0x000fe4000fffe1ff */
[----:B------:R-:W-:Y:S02]  /*4690*/  UIADD3 UR7, UPT, UPT, -UR6, URZ, URZ ;  /* 0x000000ff06077290 */ /* 0x000fe4000fffe1ff */
[----:B------:R-:W-:Y:S02]  /*46a0*/  @!UP0 UIMAD UR6, UR9, UR42, UR5 ;  /* 0x0000002a090682a4 */ /* 0x000fe4000f8e0205 */
[----:B------:R-:W-:Y:S02]  /*46b0*/  UIMAD UR14, UR15, UR4, UR14 ;  /* 0x000000040f0e72a4 */ /* 0x000fe4000f8e020e */
[----:B------:R-:W-:Y:S01]  /*46c0*/  UIMAD UR13, UR50, UR7, UR13 ;  /* 0x00000007320d72a4 */ /* 0x000fe2000f8e020d */
[----:B------:R-:W-:Y:S02]  /*46d0*/  @!UP0 UMOV UR5, UR8 ;  /* 0x0000000800058c82 */ /* 0x000fe40008000000 */
[----:B------:R-:W-:Y:S02]  /*46e0*/  UIMAD UR14, UR5, UR15, UR14 ;  /* 0x0000000f050e72a4 */ /* 0x000fe4000f8e020e */
[----:B------:R-:W-:Y:S11]  /*46f0*/  UIMAD UR13, UR6, UR50, UR13 ;  /* 0x00000032060d72a4 */ /* 0x000ff6000f8e020d */
[----:B------:R-:W-:Y:S01]  /*4700*/  @!UPT UIADD3 URZ, UPT, UPT, URZ, URZ, URZ ;  /* 0x000000fffffff290 */ /* 0x000fe2000fffe0ff */
.L_x_74:
[----:B------:R-:W3:Y:S01]  /*4710*/  @!UP3 LDCU.128 UR8, c[0x0][0xb10] ;  /* 0x00016200ff08b7ac */ /* 0x000ee20008000c00 */
[----:B------:R-:W-:Y:S02]  /*4720*/  ISETP.NE.U32.AND P0, PT, RZ, UR30, PT ;  /* 0x0000001eff007c0c */ /* 0x000fe4000bf05070 */
[----:B------:R-:W-:Y:S02]  /*4730*/  SHF.L.U32 R4, R11, 0x1f, RZ ;  /* 0x0000001f0b047819 */ /* 0x000fe400000006ff */
[----:B------:R-:W-:Y:S01]  /*4740*/  ISETP.NE.AND.EX P0, PT, RZ, UR31, PT, P0 ;  /* 0x0000001fff007c0c */ /* 0x000fe2000bf05300 */
[----:B------:R-:W4:Y:S01]  /*4750*/  @!UP3 LDCU UR5, c[0x0][0xb0c] ;  /* 0x00016180ff05b7ac */ /* 0x000f220008000800 */
[----:B------:R-:W-:Y:S02]  /*4760*/  USHF.L.U32 UR35, UR24, 0x6, URZ ;  /* 0x0000000618237899 */ /* 0x000fe400080006ff */
[----:B------:R-:W-:Y:S02]  /*4770*/  USHF.L.U32 UR34, UR28, 0x8, URZ ;  /* 0x000000081c227899 */ /* 0x000fe400080006ff */
[----:B---3--:R-:W-:Y:S07]  /*4780*/  UIMAD.WIDE.U32 UR6, UR14, UR8, URZ ;  /* 0x000000080e0672a5 */ /* 0x008fee000f8e00ff */
[----:B------:R-:W-:Y:S01]  /*4790*/  @!UP3 UMOV UR4, UR7 ;  /* 0x000000070004bc82 */ /* 0x000fe20008000000 */
[----:B----4-:R-:W-:Y:S02]  /*47a0*/  @!UP3 UISETP.NE.AND UP0, UPT, UR5, 0x1, UPT ;  /* 0x000000010500b88c */ /* 0x010fe4000bf05270 */
[----:B------:R-:W-:Y:S02]  /*47b0*/  @!UP3 USHF.R.U32.HI UR4, URZ, UR9, UR4 ;  /* 0x00000009ff04b299 */ /* 0x000fe40008011604 */
[----:B------:R-:W-:Y:S02]  /*47c0*/  UIMAD.WIDE.U32 UR6, UR13, UR11, URZ ;  /* 0x0000000b0d0672a5 */ /* 0x000fe4000f8e00ff */
[----:B------:R-:W-:Y:S02]  /*47d0*/  @!UP3 USEL UR8, UR14, UR4, !UP0 ;  /* 0x000000040e08b287 */ /* 0x000fe4000c000000 */
[----:B------:R-:W-:Y:S03]  /*47e0*/  @!UP3 UISETP.NE.AND UP0, UPT, UR10, 0x1, UPT ;  /* 0x000000010a00b88c */ /* 0x000fe6000bf05270 */
[----:B------:R-:W-:Y:S02]  /*47f0*/  @!UP3 UMOV UR6, UR7 ;  /* 0x000000070006bc82 */ /* 0x000fe40008000000 */
[----:B------:R-:W3:Y:S02]  /*4800*/  @!UP3 LDCU UR4, c[0x0][0xb20] ;  /* 0x00016400ff04b7ac */ /* 0x000ee40008000800 */
[----:B---3--:R-:W-:Y:S04]  /*4810*/  @!UP3 USHF.R.U32.HI UR6, URZ, UR4, UR6 ;  /* 0x00000004ff06b299 */ /* 0x008fe80008011606 */
[----:B------:R-:W-:Y:S04]  /*4820*/  @!UP3 USEL UR6, UR13, UR6, !UP0 ;  /* 0x000000060d06b287 */ /* 0x000fe8000c000000 */
[----:B------:R-:W-:Y:S02]  /*4830*/  @!UP3 UIADD3 UR4, UPT, UPT, -UR8, UR6, URZ ;  /* 0x000000060804b290 */ /* 0x000fe4000fffe1ff */
[----:B------:R-:W-:Y:S02]  /*4840*/  @!UP3 UIADD3 UR6, UPT, UPT, UR8, -UR6, URZ ;  /* 0x800000060806b290 */ /* 0x000fe4000fffe0ff */
[----:B------:R-:W-:Y:S02]  /*4850*/  @!UP3 UIMAD UR14, UR4, UR5, UR14 ;  /* 0x00000005040eb2a4 */ /* 0x000fe4000f8e020e */
[----:B------:R-:W-:Y:S01]  /*4860*/  @!UP3 UIMAD UR13, UR6, UR10, UR13 ;  /* 0x0000000a060db2a4 */ /* 0x000fe2000f8e020d */
[----:B------:R-:W-:Y:S11]  /*4870*/  BRA.U UP4, `(.L_x_75) ;  /* 0x0000000104107547 */ /* 0x000ff6000b800000 */
[----:B--2---:R-:W-:Y:S04]  /*4880*/  MOV R0, UR39 ;  /* 0x0000002700007c02 */ /* 0x004fe80008000f00 */
[----:B------:R-:W-:Y:S04]  /*4890*/  SHF.L.U32 R5, R0, 0x1f, RZ ;  /* 0x0000001f00057819 */ /* 0x000fe800000006ff */
[----:B------:R-:W2:Y:S02]  /*48a0*/  SYNCS.PHASECHK.TRANS64.TRYWAIT P1, [UR21+0x68], R5 ;  /* 0x00006805ff0075a7 */ /* 0x000ea40008021115 */
[----:B--2---:R-:W-:Y:S05]  /*48b0*/  @!P1 BRA `(.L_x_76) ;  /* 0x0000005400509947 */ /* 0x004fea0003800000 */
.L_x_75:
[----:B------:R-:W-:Y:S05]  /*48c0*/  BRA.U !UP6, `(.L_x_77) ;  /* 0x000000010e387547 */ /* 0x000fea000b800000 */
[----:B------:R-:W-:Y:S01]  /*48d0*/  UPLOP3.LUT UP1, UPT, UPT, UPT, UP5, 0x80, 0x8 ;  /* 0x000000000008789c */ /* 0x000fe20003f2f050 */
[----:B--2---:R-:W-:Y:S01]  /*48e0*/  HFMA2 R0, -RZ, RZ, 0, 5.9604644775390625e-08 ;  /* 0x00000001ff007431 */ /* 0x004fe200000001ff */
[----:B------:R-:W2:Y:S01]  /*48f0*/  LDCU.64 UR8, c[0x0][0x358] ;  /* 0x00006b00ff0877ac */ /* 0x000ea20008000a00 */
[----:B------:R-:W-:Y:S03]  /*4900*/  IMAD.MOV.U32 R81, RZ, RZ, 0x1 ;  /* 0x00000001ff517424 */ /* 0x000fe600078e00ff */
[----:B------:R-:W-:Y:S05]  /*4910*/  PLOP3.LUT P1, PT, PT, PT, UP1, 0x80, 0x8 ;  /* 0x000000000008781c */ /* 0x000fea0003f2f018 */
[----:B------:R-:W3:Y:S01]  /*4920*/  @UP1 LDCU.64 UR4, c[0x0][0x888] ;  /* 0x00011100ff0417ac */ /* 0x000ee20008000a00 */
[----:B------:R-:W-:Y:S07]  /*4930*/  @UP1 UIMAD UR6, UR36, UR30, URZ ;  /* 0x0000001e240612a4 */ /* 0x000fee000f8e02ff */
[----:B------:R-:W-:Y:S01]  /*4940*/  @!P1 PRMT R81, R0, 0x7610, R81 ;  /* 0x0000761000519816 */ /* 0x000fe20000000051 */
[----:B---3--:R-:W-:Y:S06]  /*4950*/  @UP1 UIMAD.WIDE UR4, UR6, 0x4, UR4 ;  /* 0x00000004060418a5 */ /* 0x008fec000f8e0204 */
[----:B------:R-:W-:Y:S01]  /*4960*/  IMAD.U32 R6, RZ, RZ, UR4 ;  /* 0x00000004ff067e24 */ /* 0x000fe2000f8e00ff */
[----:B------:R-:W-:Y:S04]  /*4970*/  MOV R7, UR5 ;  /* 0x0000000500077c02 */ /* 0x000fe80008000f00 */
[----:B------:R-:W3:Y:S01]  /*4980*/  @!UP1 LDCU UR4, c[0x0][0x880] ;  /* 0x00011000ff0497ac */ /* 0x000ee20008000800 */
[----:B--2--5:R4:W5:Y:S02]  /*4990*/  @P1 LDG.E R41, desc[UR8][R6.64] ;  /* 0x0000000806291981 */ /* 0x024964000c1e1900 */
[----:B---34-:R-:W-:Y:S07]  /*49a0*/  @!P1 IMAD.U32 R41, RZ, RZ, UR4 ;  /* 0x00000004ff299e24 */ /* 0x018fee000f8e00ff */
.L_x_77:
[----:B-----5:R-:W-:Y:S01]  /*49b0*/  @!P0 FSETP.EQ.AND P2, PT, R41, RZ, PT ;  /* 0x000000ff2900820b */ /* 0x020fe20003f42000 */
[----:B------:R-:W-:Y:S01]  /*49c0*/  @!UPT UIADD3 URZ, UPT, UPT, URZ, URZ, URZ ;  /* 0x000000fffffff290 */ /* 0x000fe2000fffe0ff */
[----:B------:R-:W-:Y:S11]  /*49d0*/  @!P0 BRA `(.L_x_78) ;  /* 0x0000000000148947 */ /* 0x000ff60003800000 */
[----:B------:R-:W-:Y:S02]  /*49e0*/  LOP3.LUT P0, RZ, R81, 0xff, RZ, 0xc0, !PT ;  /* 0x000000ff51ff7812 */ /* 0x000fe4000780c0ff */
[----:B------:R-:W-:Y:S04]  /*49f0*/  PLOP3.LUT P2, PT, PT, PT, UP1, 0x80, 0x8 ;  /* 0x000000000008781c */ /* 0x000fe80003f4f018 */
[----:B------:R-:W-:Y:S07]  /*4a00*/  PLOP3.LUT P2, PT, P2, PT, PT, 0x8, 0x80 ;  /* 0x000000000080781c */ /* 0x000fee000174e170 */
[----:B------:R-:W-:Y:S11]  /*4a10*/  @P0 FSETP.EQ.AND P2, PT, R41, RZ, PT ;  /* 0x000000ff2900020b */ /* 0x000ff60003f42000 */
[----:B------:R-:W-:Y:S02]  /*4a20*/  @!UPT UIADD3 URZ, UPT, UPT, URZ, URZ, URZ ;  /* 0x000000fffffff290 */ /* 0x000fe4000fffe0ff */
.L_x_78:
[----:B------:R-:W3:Y:S01]  /*4a30*/  SYNCS.PHASECHK.TRANS64.TRYWAIT P0, [UR21+0x40], R4 ;  /* 0x00004004ff0075a7 */ /* 0x000ee20008001115 */
[----:B------:R-:W-:Y:S04]  /*4a40*/  ELECT P1, URZ, PT ;  /* 0x0000000000ff782f */ /* 0x000fe80003820000 */
[----:B------:R-:W-:Y:S01]  /*4a50*/  PLOP3.LUT P1, PT, P2, P1, PT, 0xf2, 0x2f ;  /* 0x00000000002f781c */ /* 0x000fe20001723e72 */
[----:B------:R-:W-:Y:S01]  /*4a60*/  @!UPT UIADD3 URZ, UPT, UPT, URZ, URZ, URZ ;  /* 0x000000fffffff290 */ /* 0x000fe2000fffe0ff */
[----:B---3--:R-:W-:Y:S11]  /*4a70*/  @!P0 BRA `(.L_x_79) ;  /* 0x0000005000f88947 */ /* 0x008ff60003800000 */
.L_x_162:
[----:B------:R-:W-:Y:S01]  /*4a80*/  @!P1 IADD3 R2, P0, PT, R12, 0x580, RZ ;  /* 0x000005800c029810 */ /* 0x000fe20007f1e0ff */
[----:B------:R-:W-:Y:S01]  /*4a90*/  VOTEU.ALL UP0, P1 ;  /* 0x0000000000ff7886 */ /* 0x000fe20000800000 */
[----:B------:R-:W-:Y:S01]  /*4aa0*/  UMOV UR6, 0x0 ;  /* 0x0000000000067882 */ /* 0x000fe20000000000 */
[----:B------:R-:W-:Y:S01]  /*4ab0*/  UMOV UR7, 0x10000000 ;  /* 0x1000000000077882 */ /* 0x000fe20000000000 */
[----:B------:R-:W-:Y:S01]  /*4ac0*/  @!P1 R2UR UR5, R2 ;  /* 0x00000000020592ca */ /* 0x000fe200000e0000 */
[----:B--2---:R-:W-:Y:S01]  /*4ad0*/  @!P1 IMAD.X R0, RZ, RZ, R13, P0 ;  /* 0x000000ffff009224 */ /* 0x004fe200000e060d */
[----:B------:R-:W-:Y:S01]  /*4ae0*/  @!UP0 UIADD3 UR32, UPT, UPT, UR21, 0x400, URZ ;  /* 0x0000040015208890 */ /* 0x000fe2000fffe0ff */
[----:B------:R-:W-:Y:S03]  /*4af0*/  VOTEU.ALL UP0, P1 ;  /* 0x0000000000ff7886 */ /* 0x000fe60000800000 */
[----:B------:R-:W-:Y:S01]  /*4b00*/  @!P1 R2UR UR4, R0 ;  /* 0x00000000000492ca */ /* 0x000fe200000e0000 */
[----:B------:R-:W-:Y:S06]  /*4b10*/  @!P1 IMAD.MOV.U32 R0, RZ, RZ, 0x2000 ;  /* 0x00002000ff009424 */ /* 0x000fec00078e00ff */
[----:B------:R-:W-:Y:S06]  /*4b20*/  IMAD.U32 R6, RZ, RZ, UR5 ;  /* 0x00000005ff067e24 */ /* 0x000fec000f8e00ff */
[----:B------:R-:W-:Y:S01]  /*4b30*/  IMAD.U32 R7, RZ, RZ, UR4 ;  /* 0x00000004ff077e24 */ /* 0x000fe2000f8e00ff */
[----:B------:R-:W-:Y:S04]  /*4b40*/  @!P1 R2UR UR4, R6 ;  /* 0x00000000060492ca */ /* 0x000fe800000e0000 */
[----:B------:R-:W-:Y:S11]  /*4b50*/  @!P1 R2UR UR5, R7 ;  /* 0x00000000070592ca */ /* 0x000ff600000e0000 */
[----:B------:R-:W-:Y:S02]  /*4b60*/  @!UPT UIADD3 URZ, UPT, UPT, URZ, URZ, URZ ;  /* 0x000000fffffff290 */ /* 0x000fe4000fffe0ff */
[----:B------:R2:W-:Y:S01]  /*4b70*/  @!UP0 UTMALDG.3D [UR32], [UR4], desc[UR6] ;  /* 0x00000620040085b4 */ /* 0x0005e20008011000 */
[----:B------:R3:W-:Y:S01]  /*4b80*/  @!P1 SYNCS.ARRIVE.TRANS64.RED.A0TR RZ, [UR21+0x20], R0 ;  /* 0x00002000ffff99a7 */ /* 0x0007e20008300415 */
[----:B--2---:R-:W-:Y:S09]  /*4b90*/  UPRMT UR4, UR47, 0x654, UR33 ;  /* 0x000006542f047896 */ /* 0x004ff20008000021 */
[----:B------:R-:W-:Y:S01]  /*4ba0*/  SYNCS.ARRIVE.TRANS64.RED.A1T0 RZ, [UR4], RZ ;  /* 0x000000ffffff79a7 */ /* 0x000fe20008100404 */
[----:B------:R-:W2:Y:S02]  /*4bb0*/  SYNCS.PHASECHK.TRANS64.TRYWAIT P0, [UR21+0x48], R4 ;  /* 0x00004804ff0075a7 */ /* 0x000ea40008001115 */
[----:B--23--:R-:W-:Y:S05]  /*4bc0*/  @!P0 BRA `(.L_x_80) ;  /* 0x0000005000bc8947 */ /* 0x00cfea0003800000 */
.L_x_164:
[----:B------:R-:W-:Y:S01]  /*4bd0*/  @!P1 IADD3 R2, P0, PT, R12, 0x580, RZ ;  /* 0x000005800c029810 */ /* 0x000fe20007f1e0ff */
[----:B------:R-:W-:Y:S01]  /*4be0*/  VOTEU.ALL UP0, P1 ;  /* 0x0000000000ff7886 */ /* 0x000fe20000800000 */
[----:B------:R-:W-:Y:S01]  /*4bf0*/  UMOV UR6, 0x0 ;  /* 0x0000000000067882 */ /* 0x000fe20000000000 */
[----:B------:R-:W-:Y:S01]  /*4c00*/  UMOV UR7, 0x10000000 ;  /* 0x1000000000077882 */ /* 0x000fe20000000000 */
[----:B------:R-:W-:Y:S01]  /*4c10*/  @!P1 R2UR UR5, R2 ;  /* 0x00000000020592ca */ /* 0x000fe200000e0000 */
[----:B------:R-:W-:Y:S01]  /*4c20*/  @!P1 IMAD.X R0, RZ, RZ, R13, P0 ;  /* 0x000000ffff009224 */ /* 0x000fe200000e060d */
[----:B------:R-:W-:Y:S02]  /*4c30*/  @!UP0 UIADD3 UR26, UPT, UPT, UR34, 0x40, URZ ;  /* 0x00000040221a8890 */ /* 0x000fe4000fffe0ff */
[----:B------:R-:W-:Y:S02]  /*4c40*/  @!UP0 UIADD3 UR24, UPT, UPT, UR21, 0x2400, URZ ;  /* 0x0000240015188890 */ /* 0x000fe4000fffe0ff */
[----:B------:R-:W-:Y:S01]  /*4c50*/  @!P1 R2UR UR4, R0 ;  /* 0x00000000000492ca */ /* 0x000fe200000e0000 */
[----:B------:R-:W-:Y:S01]  /*4c60*/  VOTEU.ALL UP0, P1 ;  /* 0x0000000000ff7886 */ /* 0x000fe20000800000 */
[----:B------:R-:W-:Y:S01]  /*4c70*/  UMOV UR27, UR35 ;  /* 0x00000023001b7c82 */ /* 0x000fe20008000000 */
[----:B------:R-:W-:Y:S01]  /*4c80*/  UMOV UR28, UR36 ;  /* 0x00000024001c7c82 */ /* 0x000fe20008000000 */
[----:B------:R-:W-:Y:S03]  /*4c90*/  @!P1 IMAD.MOV.U32 R0, RZ, RZ, 0x2000 ;  /* 0x00002000ff009424 */ /* 0x000fe600078e00ff */
[----:B------:R-:W-:Y:S06]  /*4ca0*/  IMAD.U32 R6, RZ, RZ, UR5 ;  /* 0x00000005ff067e24 */ /* 0x000fec000f8e00ff */
[----:B------:R-:W-:Y:S01]  /*4cb0*/  IMAD.U32 R7, RZ, RZ, UR4 ;  /* 0x00000004ff077e24 */ /* 0x000fe2000f8e00ff */
[----:B------:R-:W-:Y:S04]  /*4cc0*/  @!P1 R2UR UR4, R6 ;  /* 0x00000000060492ca */ /* 0x000fe800000e0000 */
[----:B------:R-:W-:Y:S11]  /*4cd0*/  @!P1 R2UR UR5, R7 ;  /* 0x00000000070592ca */ /* 0x000ff600000e0000 */
[----:B------:R-:W-:Y:S02]  /*4ce0*/  @!UPT UIADD3 URZ, UPT, UPT, URZ, URZ, URZ ;  /* 0x000000fffffff290 */ /* 0x000fe4000fffe0ff */
[----:B------:R3:W-:Y:S01]  /*4cf0*/  @!UP0 UTMALDG.3D [UR24], [UR4], desc[UR6] ;  /* 0x00000618040085b4 */ /* 0x0007e20008011000 */
[----:B------:R4:W-:Y:S01]  /*4d00*/  @!P1 SYNCS.ARRIVE.TRANS64.RED.A0TR RZ, [UR21+0x28], R0 ;  /* 0x00002800ffff99a7 */ /* 0x0009e20008300415 */
[----:B---3--:R-:W-:Y:S09]  /*4d10*/  UPRMT UR4, UR47, 0x654, UR25 ;  /* 0x000006542f047896 */ /* 0x008ff20008000019 */
[----:B------:R-:W-:Y:S01]  /*4d20*/  SYNCS.ARRIVE.TRANS64.RED.A1T0 RZ, [UR4], RZ ;  /* 0x000000ffffff79a7 */ /* 0x000fe20008100404 */
[----:B------:R-:W3:Y:S02]  /*4d30*/  SYNCS.PHASECHK.TRANS64.TRYWAIT P0, [UR21+0x50], R4 ;  /* 0x00005004ff0075a7 */ /* 0x000ee40008001115 */
[----:B---34-:R-:W-:Y:S05]  /*4d40*/  @!P0 BRA `(.L_x_81) ;  /* 0x0000005000748947 */ /* 0x018fea0003800000 */
.L_x_166:
[----:B------:R-:W-:Y:S01]  /*4d50*/  @!P1 IADD3 R2, P0, PT, R12, 0x580, RZ ;  /* 0x000005800c029810 */ /* 0x000fe20007f1e0ff */
[----:B------:R-:W-:Y:S01]  /*4d60*/  VOTEU.ALL UP0, P1 ;  /* 0x0000000000ff7886 */ /* 0x000fe20000800000 */
[----:B------:R-:W-:Y:S01]  /*4d70*/  UMOV UR6, 0x0 ;  /* 0x0000000000067882 */ /* 0x000fe20000000000 */
[----:B------:R-:W-:Y:S01]  /*4d80*/  UMOV UR7, 0x10000000 ;  /* 0x1000000000077882 */ /* 0x000fe20000000000 */
[----:B------:R-:W-:Y:S01]  /*4d90*/  @!P1 R2UR UR5, R2 ;  /* 0x00000000020592ca */ /* 0x000fe200000e0000 */
[----:B------:R-:W-:Y:S01]  /*4da0*/  @!P1 IMAD.X R0, RZ, RZ, R13, P0 ;  /* 0x000000ffff009224 */ /* 0x000fe200000e060d */
[----:B------:R-:W-:Y:S01]  /*4db0*/  @!UP0 UIADD3 UR18, UPT, UPT, UR34, 0x80, URZ ;  /* 0x0000008022128890 */ /* 0x000fe2000fffe0ff */
[----:B------:R-:W-:Y:S01]  /*4dc0*/  VIADD R10, R10, 0x1 ;  /* 0x000000010a0a7836 */ /* 0x000fe20000000000 */
        /* <DEDUP_REMOVED lines=17> */
.L_x_168:
[----:B------:R-:W-:Y:S01]  /*4ee0*/  @!P1 IADD3 R2, P0, PT, R12, 0x580, RZ ;  /* 0x000005800c029810 */ /* 0x000fe20007f1e0ff */
[----:B------:R-:W-:Y:S01]  /*4ef0*/  VOTEU.ALL UP0, P1 ;  /* 0x0000000000ff7886 */ /* 0x000fe20000800000 */
[----:B------:R-:W-:Y:S01]  /*4f00*/  UMOV UR6, 0x0 ;  /* 0x0000000000067882 */ /* 0x000fe20000000000 */
[----:B------:R-:W-:Y:S01]  /*4f10*/  UMOV UR7, 0x10000000 ;  /* 0x1000000000077882 */ /* 0x000fe20000000000 */
[----:B------:R-:W-:Y:S01]  /*4f20*/  @!P1 R2UR UR5, R2 ;  /* 0x00000000020592ca */ /* 0x000fe200000e0000 */
[----:B------:R-:W-:Y:S01]  /*4f30*/  @!P1 IMAD.X R0, RZ, RZ, R13, P0 ;  /* 0x000000ffff009224 */ /* 0x000fe200000e060d */
[----:B------:R-:W-:Y:S01]  /*4f40*/  @!UP0 UIADD3 UR10, UPT, UPT, UR34, 0xc0, URZ ;  /* 0x000000c0220a8890 */ /* 0x000fe2000fffe0ff */
[----:B------:R-:W-:Y:S01]  /*4f50*/  R2UR UR16, R83 ;  /* 0x00000000531072ca */ /* 0x000fe200000e0000 */
[----:B------:R-:W-:Y:S01]  /*4f60*/  @!UP0 UIADD3 UR8, UPT, UPT, UR21, 0x6400, URZ ;  /* 0x0000640015088890 */ /* 0x000fe2000fffe0ff */
[----:B------:R-:W-:Y:S01]  /*4f70*/  ISETP.NE.AND P0, PT, R10, 0x2, PT ;  /* 0x000000020a00780c */ /* 0x000fe20003f05270 */
[----:B------:R-:W-:Y:S01]  /*4f80*/  @!UP0 UIADD3 UR9, UPT, UPT, UR21, 0x38, URZ ;  /* 0x0000003815098890 */ /* 0x000fe2000fffe0ff */
[----:B------:R-:W-:Y:S01]  /*4f90*/  @!P1 R2UR UR4, R0 ;  /* 0x00000000000492ca */ /* 0x000fe200000e0000 */
[----:B------:R-:W-:Y:S01]  /*4fa0*/  VOTEU.ALL UP0, P1 ;  /* 0x0000000000ff7886 */ /* 0x000fe20000800000 */
[----:B------:R-:W-:Y:S01]  /*4fb0*/  UMOV UR11, UR35 ;  /* 0x00000023000b7c82 */ /* 0x000fe20008000000 */
[----:B------:R-:W-:Y:S01]  /*4fc0*/  UMOV UR12, UR36 ;  /* 0x00000024000c7c82 */ /* 0x000fe20008000000 */
[----:B------:R-:W-:Y:S01]  /*4fd0*/  SEL R0, RZ, 0x1, P0 ;  /* 0x00000001ff007807 */ /* 0x000fe20000000000 */
[----:B------:R-:W-:Y:S01]  /*4fe0*/  UIADD3 UR28, UPT, UPT, UR13, UR63, URZ ;  /* 0x0000003f0d1c7290 */ /* 0x000fe2000fffe0ff */
[----:B--2---:R-:W-:Y:S01]  /*4ff0*/  IMAD.U32 R4, RZ, RZ, UR5 ;  /* 0x00000005ff047e24 */ /* 0x004fe2000f8e00ff */
[----:B------:R-:W-:Y:S01]  /*5000*/  LOP3.LUT R11, R11, 0x1, RZ, 0x3c, !PT ;  /* 0x000000010b0b7812 */ /* 0x000fe200078e3cff */
[----:B------:R-:W-:Y:S01]  /*5010*/  UMOV UR36, UR29 ;  /* 0x0000001d00247c82 */ /* 0x000fe20008000000 */
[----:B------:R-:W-:Y:S01]  /*5020*/  LOP3.LUT R9, R9, R0, RZ, 0x3c, !PT ;  /* 0x0000000009097212 */ /* 0x000fe200078e3cff */
[----:B------:R-:W-:Y:S01]  /*5030*/  UIADD3 UR24, UPT, UPT, UR14, UR16, URZ ;  /* 0x000000100e187290 */ /* 0x000fe2000fffe0ff */
[----:B------:R-:W-:Y:S01]  /*5040*/  SEL R10, R10, RZ, P0 ;  /* 0x000000ff0a0a7207 */ /* 0x000fe20000000000 */
[----:B------:R-:W-:Y:S01]  /*5050*/  UPLOP3.LUT UP4, UPT, UPT, UPT, UPT, 0x80, 0x8 ;  /* 0x000000000008789c */ /* 0x000fe20003f8f070 */
[----:B------:R-:W-:Y:S01]  /*5060*/  IMAD.U32 R5, RZ, RZ, UR4 ;  /* 0x00000004ff057e24 */ /* 0x000fe2000f8e00ff */
[----:B------:R-:W-:Y:S04]  /*5070*/  @!P1 R2UR UR4, R4 ;  /* 0x00000000040492ca */ /* 0x000fe800000e0000 */
[----:B------:R-:W-:Y:S11]  /*5080*/  @!P1 R2UR UR5, R5 ;  /* 0x00000000050592ca */ /* 0x000ff600000e0000 */
[----:B------:R-:W-:Y:S02]  /*5090*/  @!UPT UIADD3 URZ, UPT, UPT, URZ, URZ, URZ ;  /* 0x000000fffffff290 */ /* 0x000fe4000fffe0ff */
[----:B------:R2:W-:Y:S01]  /*50a0*/  @!UP0 UTMALDG.3D [UR8], [UR4], desc[UR6] ;  /* 0x00000608040085b4 */ /* 0x0005e20008011000 */
[----:B------:R2:W-:Y:S01]  /*50b0*/  @!P1 SYNCS.ARRIVE.TRANS64.RED.A0TR RZ, [UR21+0x38], R3 ;  /* 0x00003803ffff99a7 */ /* 0x0005e20008300415 */
[----:B------:R-:W-:Y:S01]  /*50c0*/  SYNCS.ARRIVE.TRANS64.RED.A1T0 RZ, [UR40], RZ ;  /* 0x000000ffffff79a7 */ /* 0x000fe20008100428 */
[----:B------:R-:W-:Y:S05]  /*50d0*/  BRA.U UP2, `(.L_x_83) ;  /* 0xfffffff102507547 */ /* 0x000fea000b83ffff */
[----:B--2---:R-:W-:-:S04]  /*50e0*/  SHF.L.U32 R3, R11, 0x1f, RZ ;  /* 0x0000001f0b037819 */ /* 0x004fc800000006ff */
[----:B------:R-:W2:Y:S02]  /*50f0*/  SYNCS.PHASECHK.TRANS64.TRYWAIT P0, [UR21+0x40], R3 ;  /* 0x00004003ff0075a7 */ /* 0x000ea40008001115 */
[----:B--2---:R-:W-:Y:S05]  /*5100*/  @!P0 BRA `(.L_x_84) ;  /* 0x0000004c00b48947 */ /* 0x004fea0003800000 */
.L_x_170:
[----:B------:R-:W3:Y:S02]  /*5110*/  SYNCS.PHASECHK.TRANS64.TRYWAIT P0, [UR21+0x48], R3 ;  /* 0x00004803ff0075a7 */ /* 0x000ee40008001115 */
[----:B---3--:R-:W-:Y:S05]  /*5120*/  @!P0 BRA `(.L_x_85) ;  /* 0x0000004c00c48947 */ /* 0x008fea0003800000 */
.L_x_172:
[----:B------:R-:W3:Y:S02]  /*5130*/  SYNCS.PHASECHK.TRANS64.TRYWAIT P0, [UR21+0x50], R3 ;  /* 0x00005003ff0075a7 */ /* 0x000ee40008001115 */
[----:B---3--:R-:W-:Y:S05]  /*5140*/  @!P0 BRA `(.L_x_86) ;  /* 0x0000004c00d48947 */ /* 0x008fea0003800000 */
.L_x_174:
[----:B--2---:R-:W-:-:S07]  /*5150*/  MOV R0, UR21 ;  /* 0x0000001500007c02 */ /* 0x004fce0008000f00 */
.L_x_87:
[----:B--2---:R-:W-:-:S04]  /*5160*/  SHF.L.U32 R3, R11, 0x1f, RZ ;  /* 0x0000001f0b037819 */ /* 0x004fc800000006ff */
[----:B------:R2:W3:Y:S03]  /*5170*/  SYNCS.PHASECHK.TRANS64.TRYWAIT P0, [R0+URZ+0x58], R3 ;  /* 0x00005803000075a7 */ /* 0x0004e600080011ff */
[----:B---3--:R-:W-:Y:S05]  /*5180*/  @!P0 NANOSLEEP.SYNCS 0x989680 ;  /* 0x009896800000895d */ /* 0x008fea0003900000 */
[----:B------:R-:W3:Y:S02]  /*5190*/  @!P0 SYNCS.PHASECHK.TRANS64 P0, [R0+URZ+0x58], R3 ;  /* 0x00005803000085a7 */ /* 0x000ee400080010ff */
[----:B-1-3--:R-:W-:Y:S05]  /*51a0*/  @P0 EXIT ;  /* 0x000000000000094d */ /* 0x00afea0003800000 */
[----:B------:R-:W-:Y:S05]  /*51b0*/  BRA `(.L_x_87) ;  /* 0xfffffffc00e87947 */ /* 0x000fea000383ffff */
.L_x_72:
[----:B------:R-:W-:-:S06]  /*51c0*/  UISETP.GE.AND UP0, UPT, UR18, 0x4, UPT ;  /* 0x000000041200788c */ /* 0x000fcc000bf06270 */
[----:B------:R-:W-:-:S13]  /*51d0*/  PLOP3.LUT P0, PT, PT, PT, UP0, 0x80, 0x8 ;  /* 0x000000000008781c */ /* 0x000fda0003f0f008 */
[----:B-1----:R-:W-:Y:S05]  /*51e0*/  @!P0 EXIT ;  /* 0x000000000000894d */ /* 0x002fea0003800000 */
[----:B------:R-:W-:Y:S01]  /*51f0*/  BAR.SYNC.DEFER_BLOCKING 0x6, 0xa0 ;  /* 0x0182800000007b1d */ /* 0x000fe20000010000 */
[C---:B------:R-:W-:Y:S01]  /*5200*/  IMAD.SHL.U32 R7, R93.reuse, 0x40, RZ ;  /* 0x000000405d077824 */ /* 0x040fe200078e00ff */
[C---:B------:R-:W-:Y:S01]  /*5210*/  R2P PR, R93.reuse, 0x6 ;  /* 0x000000065d007804 */ /* 0x040fe20000000000 */
[C---:B------:R-:W-:Y:S01]  /*5220*/  IMAD.SHL.U32 R2, R93.reuse, 0x8, RZ ;  /* 0x000000085d027824 */ /* 0x040fe200078e00ff */
[----:B------:R-:W-:Y:S01]  /*5230*/  CS2R R88, SRZ ;  /* 0x0000000000587805 */ /* 0x000fe2000001ff00 */
[----:B------:R-:W-:Y:S01]  /*5240*/  IMAD.U32 R37, R93, 0x10000, RZ ;  /* 0x000100005d257824 */ /* 0x000fe200078e00ff */
[----:B------:R-:W-:Y:S01]  /*5250*/  UMOV UR44, 0x400 ;  /* 0x00000400002c7882 */ /* 0x000fe20000000000 */
[----:B------:R-:W1:Y:S01]  /*5260*/  LDCU.64 UR4, c[0x0][0x890] ;  /* 0x00011200ff0477ac */ /* 0x000e620008000a00 */
[----:B------:R-:W2:Y:S01]  /*5270*/  LDC.64 R78, c[0x0][0x8b0] ;  /* 0x00022c00ff4e7b82 */ /* 0x000ea20000000a00 */
[----:B------:R-:W-:Y:S01]  /*5280*/  LOP3.LUT R3, R7, 0x1c0, RZ, 0xc0, !PT ;  /* 0x000001c007037812 */ /* 0x000fe200078ec0ff */
[----:B------:R-:W-:Y:S01]  /*5290*/  IMAD.SHL.U32 R80, R93, 0x20, RZ ;  /* 0x000000205d507824 */ /* 0x000fe200078e00ff */
[----:B------:R-:W-:Y:S01]  /*52a0*/  ULEA UR44, UR47, UR44, 0x18 ;  /* 0x0000002c2f2c7291 */ /* 0x000fe2000f8ec0ff */
[----:B------:R-:W-:Y:S01]  /*52b0*/  LOP3.LUT R7, R7, 0x200, RZ, 0xc0, !PT ;  /* 0x0000020007077812 */ /* 0x000fe200078ec0ff */
[----:B------:R-:W-:Y:S01]  /*52c0*/  IMAD.MOV.U32 R91, RZ, RZ, 0x20 ;  /* 0x00000020ff5b7424 */ /* 0x000fe200078e00ff */
[----:B------:R-:W-:Y:S01]  /*52d0*/  LOP3.LUT R2, R3, 0x38, R2, 0xf8, !PT ;  /* 0x0000003803027812 */ /* 0x000fe200078ef802 */
[----:B------:R-:W-:Y:S01]  /*52e0*/  IMAD.MOV.U32 R90, RZ, RZ, 0x1 ;  /* 0x00000001ff5a7424 */ /* 0x000fe200078e00ff */
[----:B------:R-:W3:Y:S01]  /*52f0*/  LDC.64 R76, c[0x0][0x8a8] ;  /* 0x00022a00ff4c7b82 */ /* 0x000ee20000000a00 */
[----:B------:R-:W-:Y:S01]  /*5300*/  SHF.R.U32.HI R3, RZ, 0x1, R93 ;  /* 0x00000001ff037819 */ /* 0x000fe2000001165d */
[----:B------:R-:W-:Y:S01]  /*5310*/  IMAD.MOV.U32 R36, RZ, RZ, RZ ;  /* 0x000000ffff247224 */ /* 0x000fe200078e00ff */
[----:B------:R-:W-:Y:S01]  /*5320*/  LOP3.LUT R37, R37, 0x600000, RZ, 0xc0, !PT ;  /* 0x0060000025257812 */ /* 0x000fe200078ec0ff */
[----:B------:R-:W-:Y:S01]  /*5330*/  IMAD.MOV.U32 R87, RZ, RZ, RZ ;  /* 0x000000ffff577224 */ /* 0x000fe200078e00ff */
[----:B------:R-:W-:Y:S01]  /*5340*/  LOP3.LUT R80, R7, 0xc00, R80, 0xf8, !PT ;  /* 0x00000c0007507812 */ /* 0x000fe200078ef850 */
[----:B------:R-:W4:Y:S01]  /*5350*/  LDCU UR60, c[0x0][0x370] ;  /* 0x00006e00ff3c77ac */ /* 0x000f220008000800 */
[----:B------:R-:W-:Y:S01]  /*5360*/  LOP3.LUT R3, R2, 0x8, R3, 0x78, !PT ;  /* 0x0000000802037812 */ /* 0x000fe200078e7803 */
[----:B------:R-:W4:Y:S01]  /*5370*/  LDS R0, [UR44+0x120] ;  /* 0x0001202cff007984 */ /* 0x000f220008000800 */
[----:B-1----:R-:W-:Y:S01]  /*5380*/  IMAD.U32 R95, RZ, RZ, UR4 ;  /* 0x00000004ff5f7e24 */ /* 0x002fe2000f8e00ff */
[----:B------:R-:W-:Y:S01]  /*5390*/  UIADD3 UR4, UPT, UPT, UR44, 0x400, URZ ;  /* 0x000004002c047890 */ /* 0x000fe2000fffe0ff */
[----:B------:R-:W-:Y:S01]  /*53a0*/  SEL R92, R91, 0xffffffe0, !P2 ;  /* 0xffffffe05b5c7807 */ /* 0x000fe20005000000 */
[----:B------:R-:W-:Y:S01]  /*53b0*/  IMAD.U32 R94, RZ, RZ, UR5 ;  /* 0x00000005ff5e7e24 */ /* 0x000fe2000f8e00ff */
[----:B------:R-:W-:Y:S01]  /*53c0*/  LOP3.LUT R80, R80, R3, RZ, 0xfc, !PT ;  /* 0x0000000350507212 */ /* 0x000fe200078efcff */
[----:B------:R-:W1:Y:S01]  /*53d0*/  LDCU UR43, c[0x0][0xb0c] ;  /* 0x00016180ff2b77ac */ /* 0x000e620008000800 */
[----:B------:R-:W-:Y:S01]  /*53e0*/  LOP3.LUT R93, R93, 0x60, RZ, 0xc0, !PT ;  /* 0x000000605d5d7812 */ /* 0x000fe200078ec0ff */
[----:B------:R-:W-:Y:S01]  /*53f0*/  IMAD.U32 R85, RZ, RZ, UR4 ;  /* 0x00000004ff557e24 */ /* 0x000fe2000f8e00ff */
[----:B------:R-:W-:Y:S01]  /*5400*/  SEL R91, R91, 0xffffffe0, !P1 ;  /* 0xffffffe05b5b7807 */ /* 0x000fe20004800000 */
[----:B------:R-:W1:Y:S01]  /*5410*/  LDCU UR39, c[0x0][0xb30] ;  /* 0x00016600ff2777ac */ /* 0x000e620008000800 */
[----:B------:R-:W1:Y:S01]  /*5420*/  LDCU.64 UR54, c[0x0][0x888] ;  /* 0x00011100ff3677ac */ /* 0x000e620008000a00 */
[----:B------:R-:W1:Y:S01]  /*5430*/  LDCU.64 UR40, c[0x0][0xb28] ;  /* 0x00016500ff2877ac */ /* 0x000e620008000a00 */
[----:B------:R-:W1:Y:S01]  /*5440*/  LDCU.128 UR56, c[0x0][0xb10] ;  /* 0x00016200ff3877ac */ /* 0x000e620008000c00 */
[----:B------:R-:W1:Y:S01]  /*5450*/  LDCU UR53, c[0x0][0x374] ;  /* 0x00006e80ff3577ac */ /* 0x000e620008000800 */
[----:B------:R-:W-:Y:S01]  /*5460*/  UMOV UR52, URZ ;  /* 0x000000ff00347c82 */ /* 0x000fe20008000000 */
[----:B------:R-:W-:Y:S01]  /*5470*/  UMOV UR46, URZ ;  /* 0x000000ff002e7c82 */ /* 0x000fe20008000000 */
[----:B-1234-:R-:W-:-:S07]  /*5480*/  IMAD.IADD R37, R0, 0x1, R37 ;  /* 0x0000000100257824 */ /* 0x01efce00078e0225 */
.L_x_131:
[C---:B------:R-:W-:Y:S02]  /*5490*/  LEA R3, R87.reuse, UR44, 0x3 ;  /* 0x0000002c57037c11 */ /* 0x040fe4000f8e18ff */
[----:B------:R-:W-:Y:S02]  /*54a0*/  SHF.L.U32 R0, R88, 0x1f, RZ ;  /* 0x0000001f58007819 */ /* 0x000fe400000006ff */
[----:B------:R-:W-:Y:S02]  /*54b0*/  LEA R5, R87, UR44, 0x4 ;  /* 0x0000002c57057c11 */ /* 0x000fe4000f8e20ff */
[----:B-1----:R-:W1:Y:S02]  /*54c0*/  SYNCS.PHASECHK.TRANS64.TRYWAIT P0, [R3+URZ+0x70], R0 ;  /* 0x00007000030075a7 */ /* 0x002e6400080011ff */
[----:B-1----:R-:W-:Y:S05]  /*54d0*/  @!P0 BRA `(.L_x_88) ;  /* 0x0000004c00088947 */ /* 0x002fea0003800000 */
.L_x_175:
        /* <DEDUP_REMOVED lines=11> */
[----:B------:R-:W-:Y:S01]  /*5590*/  PLOP3.LUT P0, PT, PT, PT, UP1, 0x80, 0x8 ;  /* 0x000000000008781c */ /* 0x000fe20003f0f018 */
[----:B------:R-:W-:Y:S11]  /*55a0*/  UP2UR UR62, UPR, URZ, 0x2 ;  /* 0x00000002ff3e7883 */ /* 0x000ff60008000000 */
[----:B------:R-:W-:Y:S01]  /*55b0*/  @!UPT UIADD3 URZ, UPT, UPT, URZ, URZ, URZ ;  /* 0x000000fffffff290 */ /* 0x000fe2000fffe0ff */
[----:B-1----:R-:W-:Y:S02]  /*55c0*/  @P0 SHF.R.U32.HI R0, RZ, 0x10, R5 ;  /* 0x00000010ff000819 */ /* 0x002fe40000011605 */
        /* <DEDUP_REMOVED lines=12> */
[----:B------:R-:W2:Y:S01]  /*5690*/  LDCU UR12, c[0x0][0xb20] ;  /* 0x00016400ff0c77ac */ /* 0x000ea20008000800 */
[----:B------:R-:W-:Y:S02]  /*56a0*/  UIMAD.WIDE.U32 UR4, UR53, UR59, URZ ;  /* 0x0000003b350472a5 */ /* 0x000fe4000f8e00ff */
[----:B------:R-:W-:Y:S02]  /*56b0*/  UIMAD.WIDE.U32 UR6, UR60, UR56, URZ ;  /* 0x000000383c0672a5 */ /* 0x000fe4000f8e00ff */
[----:B------:R-:W-:Y:S02]  /*56c0*/  UISETP.NE.AND UP0, UPT, UR58, 0x1, UPT ;  /* 0x000000013a00788c */ /* 0x000fe4000bf05270 */
[----:B------:R-:W-:Y:S02]  /*56d0*/  UIMAD.WIDE.U32 UR8, UR37, UR59, URZ ;  /* 0x0000003b250872a5 */ /* 0x000fe4000f8e00ff */
[----:B------:R-:W-:Y:S02]  /*56e0*/  UIMAD.WIDE.U32 UR10, UR38, UR56, URZ ;  /* 0x00000038260a72a5 */ /* 0x000fe4000f8e00ff */
[----:B------:R-:W-:Y:S02]  /*56f0*/  UISETP.NE.AND UP1, UPT, UR43, 0x1, UPT ;  /* 0x000000012b00788c */ /* 0x000fe4000bf25270 */
[----:B------:R-:W-:Y:S01]  /*5700*/  UISETP.NE.AND UP2, UPT, UR42, 0x1, UPT ;  /* 0x000000012a00788c */ /* 0x000fe2000bf45270 */
[----:B------:R-:W-:Y:S02]  /*5710*/  UMOV UR4, UR5 ;  /* 0x0000000500047c82 */ /* 0x000fe40008000000 */
[----:B--2---:R-:W-:Y:S03]  /*5720*/  USHF.R.U32.HI UR5, URZ, UR12, UR4 ;  /* 0x0000000cff057299 */ /* 0x004fe60008011604 */
[----:B------:R-:W-:Y:S02]  /*5730*/  UMOV UR4, UR7 ;  /* 0x0000000700047c82 */ /* 0x000fe40008000000 */
[----:B------:R-:W-:Y:S02]  /*5740*/  USHF.R.U32.HI UR7, URZ, UR57, UR4 ;  /* 0x00000039ff077299 */ /* 0x000fe40008011604 */
[----:B------:R-:W-:Y:S02]  /*5750*/  USEL UR4, UR53, UR5, !UP0 ;  /* 0x0000000535047287 */ /* 0x000fe4000c000000 */
[----:B------:R-:W-:Y:S01]  /*5760*/  USEL UR7, UR60, UR7, !UP1 ;  /* 0x000000073c077287 */ /* 0x000fe2000c800000 */
[----:B------:R-:W-:Y:S01]  /*5770*/  UMOV UR5, UR9 ;  /* 0x0000000900057c82 */ /* 0x000fe20008000000 */
[----:B------:R-:W-:Y:S02]  /*5780*/  UIMAD.WIDE.U32 UR8, UR4, UR40, URZ ;  /* 0x00000028040872a5 */ /* 0x000fe4000f8e00ff */
[----:B------:R-:W-:Y:S03]  /*5790*/  USHF.R.U32.HI UR6, URZ, UR12, UR5 ;  /* 0x0000000cff067299 */ /* 0x000fe60008011605 */
[----:B------:R-:W-:Y:S01]  /*57a0*/  UMOV UR5, UR11 ;  /* 0x0000000b00057c82 */ /* 0x000fe20008000000 */
[----:B------:R-:W-:Y:S02]  /*57b0*/  UIMAD.WIDE.U32 UR10, UR7, UR40, URZ ;  /* 0x00000028070a72a5 */ /* 0x000fe4000f8e00ff */
[----:B------:R-:W-:Y:S02]  /*57c0*/  USHF.R.U32.HI UR12, URZ, UR57, UR5 ;  /* 0x00000039ff0c7299 */ /* 0x000fe40008011605 */
[----:B------:R-:W-:Y:S01]  /*57d0*/  USEL UR6, UR37, UR6, !UP0 ;  /* 0x0000000625067287 */ /* 0x000fe2000c000000 */
[----:B------:R-:W-:Y:S02]  /*57e0*/  UMOV UR5, UR9 ;  /* 0x0000000900057c82 */ /* 0x000fe40008000000 */
[----:B------:R-:W-:Y:S01]  /*57f0*/  UMOV UR10, UR11 ;  /* 0x0000000b000a7c82 */ /* 0x000fe20008000000 */
[----:B------:R-:W-:Y:S02]  /*5800*/  @UP2 USHF.R.U32.HI UR4, URZ, UR41, UR5 ;  /* 0x00000029ff042299 */ /* 0x000fe40008011605 */
[----:B------:R-:W-:Y:S02]  /*5810*/  @UP2 USHF.R.U32.HI UR7, URZ, UR41, UR10 ;  /* 0x00000029ff072299 */ /* 0x000fe4000801160a */
[----:B------:R-:W-:Y:S02]  /*5820*/  UIMAD UR4, UR42, UR4, URZ ;  /* 0x000000042a0472a4 */ /* 0x000fe4000f8e02ff */
[----:B------:R-:W-:Y:S02]  /*5830*/  UIMAD.WIDE.U32 UR10, UR6, UR40, URZ ;  /* 0x00000028060a72a5 */ /* 0x000fe4000f8e00ff */
[----:B------:R-:W-:Y:S02]  /*5840*/  USEL UR5, UR38, UR12, !UP1 ;  /* 0x0000000c26057287 */ /* 0x000fe4000c800000 */
[----:B------:R-:W-:Y:S02]  /*5850*/  UIMAD UR8, UR42, UR7, URZ ;  /* 0x000000072a0872a4 */ /* 0x000fe4000f8e02ff */
[----:B------:R-:W-:Y:S03]  /*5860*/  UISETP.GE.AND UP0, UPT, UR6, UR4, UPT ;  /* 0x000000040600728c */ /* 0x000fe6000bf06270 */
[----:B------:R-:W-:Y:S01]  /*5870*/  UMOV UR4, UR11 ;  /* 0x0000000b00047c82 */ /* 0x000fe20008000000 */
[----:B------:R-:W-:Y:S02]  /*5880*/  UISETP.GE.OR UP0, UPT, UR5, UR8, UP0 ;  /* 0x000000080500728c */ /* 0x000fe40008706670 */
[----:B------:R-:W-:Y:S02]  /*5890*/  USHF.R.U32.HI UR4, URZ, UR41, UR4 ;  /* 0x00000029ff047299 */ /* 0x000fe40008011604 */
[----:B------:R-:W-:Y:S02]  /*58a0*/  UIMAD.WIDE.U32 UR8, UR5, UR40, URZ ;  /* 0x00000028050872a5 */ /* 0x000fe4000f8e00ff */
[----:B------:R-:W-:Y:S02]  /*58b0*/  USEL UR11, UR6, UR4, !UP2 ;  /* 0x00000004060b7287 */ /* 0x000fe4000d000000 */
[----:B------:R-:W-:Y:S02]  /*58c0*/  UIADD3 UR8, UPT, UPT, -UR5, URZ, URZ ;  /* 0x000000ff05087290 */ /* 0x000fe4000fffe1ff */
[----:B------:R-:W-:Y:S01]  /*58d0*/  UIADD3 UR10, UPT, UPT, -UR11, URZ, URZ ;  /* 0x000000ff0b0a7290 */ /* 0x000fe2000fffe1ff */
[----:B------:R-:W-:Y:S01]  /*58e0*/  @!UP0 UMOV UR4, UR9 ;  /* 0x0000000900048c82 */ /* 0x000fe20008000000 */
[----:B------:R-:W-:Y:S02]  /*58f0*/  UIADD3 UR9, UPT, UPT, -UR6, URZ, URZ ;  /* 0x000000ff06097290 */ /* 0x000fe4000fffe1ff */
[----:B------:R-:W-:Y:S02]  /*5900*/  @!UP0 USHF.R.U32.HI UR4, URZ, UR41, UR4 ;  /* 0x00000029ff048299 */ /* 0x000fe40008011604 */
[----:B------:R-:W-:Y:S02]  /*5910*/  UIMAD UR10, UR42, UR10, UR6 ;  /* 0x0000000a2a0a72a4 */ /* 0x000fe4000f8e0206 */
[----:B------:R-:W-:Y:S04]  /*5920*/  @!UP0 USEL UR4, UR5, UR4, !UP2 ;  /* 0x0000000405048287 */ /* 0x000fe8000d000000 */
[----:B------:R-:W-:Y:S02]  /*5930*/  @!UP0 UIMAD UR10, UR7, UR10, UR4 ;  /* 0x0000000a070a82a4 */ /* 0x000fe4000f8e0204 */
[----:B------:R-:W-:Y:S02]  /*5940*/  @!UP0 UIADD3 UR11, UPT, UPT, UR11, -UR4, URZ ;  /* 0x800000040b0b8290 */ /* 0x000fe4000fffe0ff */
[----:B------:R-:W-:Y:S02]  /*5950*/  UIMAD UR7, UR43, UR8, UR38 ;  /* 0x000000082b0772a4 */ /* 0x000fe4000f8e0226 */
[----:B------:R-:W-:Y:S02]  /*5960*/  @!UP0 UIMAD UR6, UR11, UR42, UR5 ;  /* 0x0000002a0b0682a4 */ /* 0x000fe4000f8e0205 */
[----:B------:R-:W-:Y:S01]  /*5970*/  UIMAD UR4, UR58, UR9, UR37 ;  /* 0x000000093a0472a4 */ /* 0x000fe2000f8e0225 */
[----:B------:R-:W-:Y:S02]  /*5980*/  @!UP0 UMOV UR5, UR10 ;  /* 0x0000000a00058c82 */ /* 0x000fe40008000000 */
[----:B------:R-:W-:Y:S02]  /*5990*/  UIMAD UR38, UR5, UR43, UR7 ;  /* 0x0000002b052672a4 */ /* 0x000fe4000f8e0207 */
[----:B------:R-:W-:Y:S11]  /*59a0*/  UIMAD UR37, UR6, UR58, UR4 ;  /* 0x0000003a062572a4 */ /* 0x000ff6000f8e0204 */
[----:B------:R-:W-:Y:S01]  /*59b0*/  @!UPT UIADD3 URZ, UPT, UPT, URZ, URZ, URZ ;  /* 0x000000fffffff290 */ /* 0x000fe2000fffe0ff */
.L_x_89:
[----:B------:R-:W-:Y:S01]  /*59c0*/  UISETP.NE.AND UP0, UPT, UR39, 0x1, UPT ;  /* 0x000000012700788c */ /* 0x000fe2000bf05270 */
[----:B------:R-:W-:Y:S01]  /*59d0*/  LOP3.LUT P0, RZ, R85, 0x3f0, RZ, 0xc0, !PT ;  /* 0x000003f055ff7812 */ /* 0x000fe2000780c0ff */
[----:B------:R-:W-:Y:S01]  /*59e0*/  USHF.L.U32 UR50, UR24, 0x6, URZ ;  /* 0x0000000618327899 */ /* 0x000fe200080006ff */
[----:B------:R-:W-:Y:S01]  /*59f0*/  BSSY.RECONVERGENT B6, `(.L_x_90) ;  /* 0x0000034000067945 */ /* 0x000fe20003800200 */
[----:B------:R-:W-:Y:S01]  /*5a00*/  USHF.L.U32 UR49, UR28, 0x8, URZ ;  /* 0x000000081c317899 */ /* 0x000fe200080006ff */
[----:B------:R-:W-:Y:S06]  /*5a10*/  IADD3 R87, PT, PT, R87, 0x1, RZ ;  /* 0x0000000157577810 */ /* 0x000fec0007ffe0ff */
[----:B------:R-:W2:Y:S01]  /*5a20*/  @!UP0 LDCU.128 UR12, c[0x0][0xb10] ;  /* 0x00016200ff0c87ac */ /* 0x000ea20008000c00 */
[----:B------:R-:W3:Y:S01]  /*5a30*/  @!UP0 LDCU UR5, c[0x0][0xb0c] ;  /* 0x00016180ff0587ac */ /* 0x000ee20008000800 */
[----:B------:R-:W4:Y:S01]  /*5a40*/  @!UP0 LDCU UR10, c[0x0][0xb20] ;  /* 0x00016400ff0a87ac */ /* 0x000f220008000800 */
[----:B--2---:R-:W-:Y:S02]  /*5a50*/  UIMAD.WIDE.U32 UR8, UR38, UR12, URZ ;  /* 0x0000000c260872a5 */ /* 0x004fe4000f8e00ff */
[----:B------:R-:W-:Y:S02]  /*5a60*/  UIMAD.WIDE.U32 UR6, UR37, UR15, URZ ;  /* 0x0000000f250672a5 */ /* 0x000fe4000f8e00ff */
[----:B------:R-:W-:Y:S03]  /*5a70*/  @!UP0 UISETP.NE.AND UP1, UPT, UR14, 0x1, UPT ;  /* 0x000000010e00888c */ /* 0x000fe6000bf25270 */
[----:B------:R-:W-:Y:S01]  /*5a80*/  @!UP0 UMOV UR4, UR9 ;  /* 0x0000000900048c82 */ /* 0x000fe20008000000 */
[----:B---3--:R-:W-:Y:S02]  /*5a90*/  @!UP0 UISETP.NE.AND UP2, UPT, UR5, 0x1, UPT ;  /* 0x000000010500888c */ /* 0x008fe4000bf45270 */
[----:B------:R-:W-:Y:S01]  /*5aa0*/  @!UP0 USHF.R.U32.HI UR4, URZ, UR13, UR4 ;  /* 0x0000000dff048299 */ /* 0x000fe20008011604 */
[----:B------:R-:W-:Y:S02]  /*5ab0*/  @!UP0 UMOV UR6, UR7 ;  /* 0x0000000700068c82 */ /* 0x000fe40008000000 */
[----:B----4-:R-:W-:Y:S02]  /*5ac0*/  @!UP0 USHF.R.U32.HI UR6, URZ, UR10, UR6 ;  /* 0x0000000aff068299 */ /* 0x010fe40008011606 */
[----:B------:R-:W-:Y:S02]  /*5ad0*/  @!UP0 USEL UR7, UR38, UR4, !UP2 ;  /* 0x0000000426078287 */ /* 0x000fe4000d000000 */
[----:B------:R-:W-:Y:S04]  /*5ae0*/  @!UP0 USEL UR6, UR37, UR6, !UP1 ;  /* 0x0000000625068287 */ /* 0x000fe8000c800000 */
[----:B------:R-:W-:Y:S02]  /*5af0*/  @!UP0 UIADD3 UR4, UPT, UPT, -UR7, UR6, URZ ;  /* 0x0000000607048290 */ /* 0x000fe4000fffe1ff */
[----:B------:R-:W-:Y:S02]  /*5b00*/  @!UP0 UIADD3 UR6, UPT, UPT, UR7, -UR6, URZ ;  /* 0x8000000607068290 */ /* 0x000fe4000fffe0ff */
[----:B------:R-:W-:Y:S02]  /*5b10*/  @!UP0 UIMAD UR38, UR4, UR5, UR38 ;  /* 0x00000005042682a4 */ /* 0x000fe4000f8e0226 */
[----:B------:R-:W-:Y:S01]  /*5b20*/  @!UP0 UIMAD UR37, UR6, UR14, UR37 ;  /* 0x0000000e062582a4 */ /* 0x000fe2000f8e0225 */
[----:B------:R-:W-:Y:S11]  /*5b30*/  @!P0 BRA `(.L_x_91) ;  /* 0x00000000007c8947 */ /* 0x000ff60003800000 */
[----:B------:R-:W2:Y:S01]  /*5b40*/  LDCU.64 UR8, c[0x4][0x80] ;  /* 0x01001000ff0877ac */ /* 0x000ea20008000a00 */
[----:B------:R-:W-:Y:S01]  /*5b50*/  MOV R2, 0x0 ;  /* 0x0000000000027802 */ /* 0x000fe20000000f00 */
[----:B------:R-:W-:Y:S02]  /*5b60*/  HFMA2 R12, -RZ, RZ, 0, 5.9604644775390625e-08 ;  /* 0x00000001ff0c7431 */ /* 0x000fe400000001ff */
[----:B------:R-:W-:Y:S01]  /*5b70*/  IMAD.MOV.U32 R8, RZ, RZ, 0x70 ;  /* 0x00000070ff087424 */ /* 0x000fe200078e00ff */
[----:B------:R3:W4:Y:S01]  /*5b80*/  LDC.64 R14, c[0x4][R2] ;  /* 0x01000000020e7b82 */ /* 0x0007220000000a00 */
[----:B------:R-:W1:Y:S01]  /*5b90*/  LDCU.64 UR6, c[0x4][0x88] ;  /* 0x01001100ff0677ac */ /* 0x000e620008000a00 */
[----:B------:R-:W-:Y:S01]  /*5ba0*/  IMAD.MOV.U32 R13, RZ, RZ, RZ ;  /* 0x000000ffff0d7224 */ /* 0x000fe200078e00ff */
[----:B------:R-:W1:Y:S01]  /*5bb0*/  LDCU.64 UR4, c[0x4][0x8] ;  /* 0x01000100ff0477ac */ /* 0x000e620008000a00 */
[----:B--2---:R-:W-:Y:S01]  /*5bc0*/  MOV R5, UR9 ;  /* 0x0000000900057c02 */ /* 0x004fe20008000f00 */
[----:B------:R-:W-:Y:S01]  /*5bd0*/  IMAD.U32 R4, RZ, RZ, UR8 ;  /* 0x00000008ff047e24 */ /* 0x000fe2000f8e00ff */
[----:B-1----:R-:W-:Y:S01]  /*5be0*/  MOV R7, UR7 ;  /* 0x0000000700077c02 */ /* 0x002fe20008000f00 */
[----:B------:R-:W-:Y:S01]  /*5bf0*/  IMAD.U32 R6, RZ, RZ, UR6 ;  /* 0x00000006ff067e24 */ /* 0x000fe2000f8e00ff */
[----:B------:R-:W-:Y:S01]  /*5c00*/  MOV R11, UR5 ;  /* 0x00000005000b7c02 */ /* 0x000fe20008000f00 */
[----:B------:R-:W-:Y:S02]  /*5c10*/  IMAD.U32 R10, RZ, RZ, UR4 ;  /* 0x00000004ff0a7e24 */ /* 0x000fe4000f8e00ff */
[----:B------:R-:W-:Y:S07]  /*5c20*/  LEPC R20, `(.L_x_92) ;  /* 0x000000001014794e */ /* 0x000fee0000000000 */
[----:B---345:R-:W-:Y:S05]  /*5c30*/  CALL.ABS.NOINC R14 ;  /* 0x000000000e007343 */ /* 0x038fea0003c00000 */
.L_x_92:
[----:B------:R-:W1:Y:S01]  /*5c40*/  LDCU.64 UR8, c[0x4][0x80] ;  /* 0x01001000ff0877ac */ /* 0x000e620008000a00 */
[----:B------:R-:W2:Y:S01]  /*5c50*/  LDC.64 R2, c[0x4][R2] ;  /* 0x0100000002027b82 */ /* 0x000ea20000000a00 */
[----:B------:R-:W-:Y:S02]  /*5c60*/  HFMA2 R12, -RZ, RZ, 0, 5.9604644775390625e-08 ;  /* 0x00000001ff0c7431 */ /* 0x000fe400000001ff */
[----:B------:R-:W-:Y:S02]  /*5c70*/  IMAD.MOV.U32 R8, RZ, RZ, 0x70 ;  /* 0x00000070ff087424 */ /* 0x000fe400078e00ff */
[----:B------:R-:W-:Y:S01]  /*5c80*/  IMAD.MOV.U32 R13, RZ, RZ, RZ ;  /* 0x000000ffff0d7224 */ /* 0x000fe200078e00ff */
[----:B------:R-:W3:Y:S01]  /*5c90*/  LDCU.64 UR6, c[0x4][0x88] ;  /* 0x01001100ff0677ac */ /* 0x000ee20008000a00 */
[----:B------:R-:W4:Y:S01]  /*5ca0*/  LDCU.64 UR4, c[0x4][0x8] ;  /* 0x01000100ff0477ac */ /* 0x000f220008000a00 */
[----:B-1----:R-:W-:Y:S02]  /*5cb0*/  MOV R4, UR8 ;  /* 0x0000000800047c02 */ /* 0x002fe40008000f00 */
[----:B------:R-:W-:Y:S02]  /*5cc0*/  MOV R5, UR9 ;  /* 0x0000000900057c02 */ /* 0x000fe40008000f00 */
[----:B---3--:R-:W-:Y:S01]  /*5cd0*/  MOV R7, UR7 ;  /* 0x0000000700077c02 */ /* 0x008fe20008000f00 */
[----:B------:R-:W-:Y:S01]  /*5ce0*/  IMAD.U32 R6, RZ, RZ, UR6 ;  /* 0x00000006ff067e24 */ /* 0x000fe2000f8e00ff */
[----:B----4-:R-:W-:Y:S01]  /*5cf0*/  MOV R11, UR5 ;  /* 0x00000005000b7c02 */ /* 0x010fe20008000f00 */
[----:B------:R-:W-:Y:S02]  /*5d00*/  IMAD.U32 R10, RZ, RZ, UR4 ;  /* 0x00000004ff0a7e24 */ /* 0x000fe4000f8e00ff */
[----:B------:R-:W-:Y:S07]  /*5d10*/  LEPC R20, `(.L_x_91) ;  /* 0x000000001014794e */ /* 0x000fee0000000000 */
[----:B--2---:R-:W-:Y:S05]  /*5d20*/  CALL.ABS.NOINC R2 ;  /* 0x0000000002007343 */ /* 0x004fea0003c00000 */
.L_x_91:
[----:B------:R-:W-:Y:S05]  /*5d30*/  BSYNC.RECONVERGENT B6 ;  /* 0x0000000000067941 */ /* 0x000fea0003800200 */
.L_x_90:
[----:B------:R-:W-:Y:S02]  /*5d40*/  R2UR UR6, R84 ;  /* 0x00000000540672ca */ /* 0x000fe400000e0000 */
[----:B------:R-:W-:Y:S02]  /*5d50*/  R2UR UR5, R95 ;  /* 0x000000005f0572ca */ /* 0x000fe400000e0000 */
[----:B------:R-:W-:Y:S02]  /*5d60*/  R2UR UR4, R94 ;  /* 0x000000005e0472ca */ /* 0x000fe400000e0000 */
[----:B------:R-:W-:Y:S02]  /*5d70*/  ISETP.NE.U32.AND P4, PT, R78, RZ, PT ;  /* 0x000000ff4e00720c */ /* 0x000fe40003f85070 */
[----:B------:R-:W-:Y:S02]  /*5d80*/  ISETP.NE.U32.AND P2, PT, RZ, UR54, PT ;  /* 0x00000036ff007c0c */ /* 0x000fe4000bf45070 */
[----:B------:R-:W-:Y:S02]  /*5d90*/  ISETP.NE.AND.EX P4, PT, R79, RZ, PT, P4 ;  /* 0x000000ff4f00720c */ /* 0x000fe40003f85340 */
[----:B------:R-:W-:Y:S01]  /*5da0*/  ISETP.NE.AND.EX P2, PT, RZ, UR55, PT, P2 ;  /* 0x00000037ff007c0c */ /* 0x000fe2000bf45320 */
[----:B------:R-:W-:Y:S02]  /*5db0*/  UISETP.NE.AND UP2, UPT, UR6, URZ, UPT ;  /* 0x000000ff0600728c */ /* 0x000fe4000bf45270 */
[----:B------:R-:W-:Y:S04]  /*5dc0*/  UISETP.NE.U32.AND UP0, UPT, UR5, URZ, UPT ;  /* 0x000000ff0500728c */ /* 0x000fe8000bf05070 */
[----:B------:R-:W-:Y:S01]  /*5dd0*/  UISETP.NE.AND.EX UP1, UPT, UR4, URZ, UPT, UP0 ;  /* 0x000000ff0400728c */ /* 0x000fe2000bf25300 */
[----:B------:R-:W-:Y:S01]  /*5de0*/  PLOP3.LUT P1, PT, PT, PT, UP2, 0x80, 0x8 ;  /* 0x000000000008781c */ /* 0x000fe20003f2f028 */
[----:B------:R-:W-:Y:S03]  /*5df0*/  UPLOP3.LUT UP0, UPT, UPT, UPT, UPT, 0x40, 0x4 ;  /* 0x000000000004789c */ /* 0x000fe60003f0e870 */
[----:B------:R-:W-:Y:S06]  /*5e00*/  @UP2 UPLOP3.LUT UP0, UPT, UPT, UPT, UP1, 0x80, 0x8 ;  /* 0x000000000008289c */ /* 0x000fec0003f0f010 */
[----:B------:R-:W-:Y:S01]  /*5e10*/  PLOP3.LUT P0, PT, PT, PT, UP0, 0x80, 0x8 ;  /* 0x000000000008781c */ /* 0x000fe20003f0f008 */
[----:B------:R-:W-:Y:S01]  /*5e20*/  @!UPT UIADD3 URZ, UPT, UPT, URZ, URZ, URZ ;  /* 0x000000fffffff290 */ /* 0x000fe2000fffe0ff */
[----:B------:R-:W-:Y:S11]  /*5e30*/  BRA.U !UP1, `(.L_x_93) ;  /* 0x0000000109407547 */ /* 0x000ff6000b800000 */
[----:B------:R-:W-:Y:S01]  /*5e40*/  UISETP.NE.U32.AND UP0, UPT, UR54, URZ, UPT ;  /* 0x000000ff3600728c */ /* 0x000fe2000bf05070 */
[----:B------:R-:W-:Y:S01]  /*5e50*/  R2UR UR6, R95 ;  /* 0x000000005f0672ca */ /* 0x000fe200000e0000 */
[----:B------:R-:W2:Y:S01]  /*5e60*/  LDCU.64 UR8, c[0x0][0x358] ;  /* 0x00006b00ff0877ac */ /* 0x000ea20008000a00 */
[----:B------:R-:W-:Y:S02]  /*5e70*/  HFMA2 R81, -RZ, RZ, 0, 5.9604644775390625e-08 ;  /* 0x00000001ff517431 */ /* 0x000fe400000001ff */
[----:B-1----:R-:W-:Y:S01]  /*5e80*/  IMAD.MOV.U32 R0, RZ, RZ, 0x1 ;  /* 0x00000001ff007424 */ /* 0x002fe200078e00ff */
[----:B------:R-:W-:Y:S06]  /*5e90*/  UISETP.NE.AND.EX UP0, UPT, UR55, URZ, UPT, UP0 ;  /* 0x000000ff3700728c */ /* 0x000fec000bf05300 */
[----:B------:R-:W-:Y:S05]  /*5ea0*/  PLOP3.LUT P3, PT, PT, PT, UP0, 0x80, 0x8 ;  /* 0x000000000008781c */ /* 0x000fea0003f6f008 */
[----:B------:R-:W1:Y:S01]  /*5eb0*/  @UP0 LDCU.64 UR4, c[0x0][0x888] ;  /* 0x00011100ff0407ac */ /* 0x000e620008000a00 */
[----:B------:R-:W-:Y:S07]  /*5ec0*/  @UP0 UIMAD UR6, UR36, UR6, URZ ;  /* 0x00000006240602a4 */ /* 0x000fee000f8e02ff */
[----:B------:R-:W-:Y:S01]  /*5ed0*/  @!P3 PRMT R81, R0, 0x7610, R81 ;  /* 0x000076100051b816 */ /* 0x000fe20000000051 */
[----:B-1----:R-:W-:Y:S06]  /*5ee0*/  @UP0 UIMAD.WIDE UR4, UR6, 0x4, UR4 ;  /* 0x00000004060408a5 */ /* 0x002fec000f8e0204 */
[----:B------:R-:W-:Y:S02]  /*5ef0*/  IMAD.U32 R2, RZ, RZ, UR4 ;  /* 0x00000004ff027e24 */ /* 0x000fe4000f8e00ff */
[----:B------:R-:W-:Y:S03]  /*5f00*/  IMAD.U32 R3, RZ, RZ, UR5 ;  /* 0x00000005ff037e24 */ /* 0x000fe6000f8e00ff */
[----:B------:R-:W1:Y:S02]  /*5f10*/  @!UP0 LDCU UR4, c[0x0][0x880] ;  /* 0x00011000ff0487ac */ /* 0x000e640008000800 */
[----:B--2--5:R2:W5:Y:S02]  /*5f20*/  @P3 LDG.E R41, desc[UR8][R2.64] ;  /* 0x0000000802293981 */ /* 0x024564000c1e1900 */
[----:B-12---:R-:W-:Y:S02]  /*5f30*/  @!P3 MOV R41, UR4 ;  /* 0x000000040029bc02 */ /* 0x006fe40008000f00 */
.L_x_93:
[----:B------:R-:W-:Y:S05]  /*5f40*/  @!P4 BRA `(.L_x_94) ;  /* 0x000000000024c947 */ /* 0x000fea0003800000 */
[----:B------:R-:W-:Y:S01]  /*5f50*/  ISETP.NE.U32.AND P3, PT, R76, RZ, PT ;  /* 0x000000ff4c00720c */ /* 0x000fe20003f65070 */
[----:B------:R-:W2:Y:S03]  /*5f60*/  LDCU.64 UR4, c[0x0][0x358] ;  /* 0x00006b00ff0477ac */ /* 0x000ea60008000a00 */
[----:B------:R-:W-:Y:S11]  /*5f70*/  ISETP.NE.AND.EX P3, PT, R77, RZ, PT, P3 ;  /* 0x000000ff4d00720c */ /* 0x000ff60003f65330 */
[----:B------:R-:W-:Y:S02]  /*5f80*/  @!UPT UIADD3 URZ, UPT, UPT, URZ, URZ, URZ ;  /* 0x000000fffffff290 */ /* 0x000fe4000fffe0ff */
[----:B------:R-:W3:Y:S01]  /*5f90*/  @P3 LDC.64 R2, c[0x0][0x8a8] ;  /* 0x00022a00ff023b82 */ /* 0x000ee20000000a00 */
[----:B-1----:R-:W-:Y:S04]  /*5fa0*/  @P3 IMAD R0, R78, UR36, RZ ;  /* 0x000000244e003c24 */ /* 0x002fe8000f8e02ff */
[----:B---3--:R-:W-:Y:S05]  /*5fb0*/  @P3 IMAD.WIDE R2, R0, 0x4, R2 ;  /* 0x0000000400023825 */ /* 0x008fea00078e0202 */
[----:B--2--5:R2:W5:Y:S02]  /*5fc0*/  @P3 LDG.E R38, desc[UR4][R2.64] ;  /* 0x0000000402263981 */ /* 0x024564000c1e1900 */
[----:B--2---:R-:W3:Y:S02]  /*5fd0*/  @!P3 LDC R38, c[0x0][0x8a0] ;  /* 0x00022800ff26bb82 */ /* 0x004ee40000000800 */
.L_x_94:
[----:B-----5:R-:W-:Y:S01]  /*5fe0*/  FSETP.NEU.AND P3, PT, R41, RZ, PT ;  /* 0x000000ff2900720b */ /* 0x020fe20003f6d000 */
[----:B------:R-:W-:Y:S01]  /*5ff0*/  IMAD.SHL.U32 R47, R80, 0x2, RZ ;  /* 0x00000002502f7824 */ /* 0x000fe200078e00ff */
[----:B------:R-:W-:Y:S01]  /*6000*/  SEL R4, RZ, 0xffffffff, P2 ;  /* 0xffffffffff047807 */ /* 0x000fe20001000000 */
[----:B------:R-:W-:Y:S01]  /*6010*/  BSSY B1, `(.L_x_95) ;  /* 0x0000044000017945 */ /* 0x000fe20003800000 */
[----:B------:R-:W-:Y:S01]  /*6020*/  @P1 LOP3.LUT P2, RZ, R81, 0xff, RZ, 0xc0, !PT ;  /* 0x000000ff51ff1812 */ /* 0x000fe2000784c0ff */
[----:B------:R-:W-:Y:S01]  /*6030*/  VIADD R98, R47, UR44 ;  /* 0x0000002c2f627c36 */ /* 0x000fe20008000000 */
[----:B------:R-:W-:Y:S01]  /*6040*/  @P1 SEL R3, RZ, 0xffffffff, P3 ;  /* 0xffffffffff031807 */ /* 0x000fe20001800000 */
[----:B------:R-:W-:Y:S01]  /*6050*/  IMAD.MOV.U32 R60, RZ, RZ, 0x1 ;  /* 0x00000001ff3c7424 */ /* 0x000fe200078e00ff */
[----:B------:R-:W-:Y:S01]  /*6060*/  LOP3.LUT R90, R90, 0x1, RZ, 0x3c, !PT ;  /* 0x000000015a5a7812 */ /* 0x000fe200078e3cff */
[----:B------:R-:W-:Y:S01]  /*6070*/  IMAD.MOV.U32 R46, RZ, RZ, RZ ;  /* 0x000000ffff2e7224 */ /* 0x000fe200078e00ff */
[----:B------:R-:W-:Y:S02]  /*6080*/  @P0 SEL R3, R4, R3, !P2 ;  /* 0x0000000304030207 */ /* 0x000fe40005000000 */
[----:B------:R-:W-:Y:S02]  /*6090*/  CS2R R74, SRZ ;  /* 0x00000000004a7805 */ /* 0x000fe4000001ff00 */
[C---:B------:R-:W-:Y:S02]  /*60a0*/  LEA R99, R36.reuse, UR44, 0x3 ;  /* 0x0000002c24637c11 */ /* 0x040fe4000f8e18ff */
[----:B------:R-:W-:Y:S02]  /*60b0*/  CS2R R72, SRZ ;  /* 0x0000000000487805 */ /* 0x000fe4000001ff00 */
[----:B------:R-:W-:Y:S02]  /*60c0*/  @P1 LOP3.LUT R3, R3, 0x1, RZ, 0xc0, !PT ;  /* 0x0000000103031812 */ /* 0x000fe400078ec0ff */
[----:B------:R-:W-:Y:S02]  /*60d0*/  CS2R R66, SRZ ;  /* 0x0000000000427805 */ /* 0x000fe4000001ff00 */
[----:B------:R-:W-:Y:S02]  /*60e0*/  SHF.L.U32 R2, R89, 0x1f, RZ ;  /* 0x0000001f59027819 */ /* 0x000fe400000006ff */
[----:B------:R-:W-:Y:S02]  /*60f0*/  CS2R R64, SRZ ;  /* 0x0000000000407805 */ /* 0x000fe4000001ff00 */
[----:B------:R-:W-:Y:S02]  /*6100*/  ISETP.NE.U32.OR P6, PT, R3, 0x1, !P1 ;  /* 0x000000010300780c */ /* 0x000fe40004fc5470 */
[----:B------:R-:W-:Y:S02]  /*6110*/  CS2R R58, SRZ ;  /* 0x00000000003a7805 */ /* 0x000fe4000001ff00 */
[----:B------:R-:W-:Y:S02]  /*6120*/  PLOP3.LUT P2, PT, PT, PT, UP1, 0x80, 0x8 ;  /* 0x000000000008781c */ /* 0x000fe40003f4f018 */
[----:B------:R-:W-:Y:S02]  /*6130*/  CS2R R56, SRZ ;  /* 0x0000000000387805 */ /* 0x000fe4000001ff00 */
[----:B------:R-:W-:Y:S02]  /*6140*/  LEA.HI R39, R36, R36, RZ, 0x1 ;  /* 0x0000002424277211 */ /* 0x000fe400078f08ff */
[----:B------:R-:W-:Y:S02]  /*6150*/  CS2R R50, SRZ ;  /* 0x0000000000327805 */ /* 0x000fe4000001ff00 */
[----:B------:R-:W-:Y:S02]  /*6160*/  LOP3.LUT P4, R86, R81, 0xff, RZ, 0xc0, !PT ;  /* 0x000000ff51567812 */ /* 0x000fe4000788c0ff */
[----:B------:R-:W-:Y:S02]  /*6170*/  CS2R R48, SRZ ;  /* 0x0000000000307805 */ /* 0x000fe4000001ff00 */
[----:B------:R-:W-:Y:S01]  /*6180*/  SEL R3, RZ, 0xffffffff, P3 ;  /* 0xffffffffff037807 */ /* 0x000fe20001800000 */
[C---:B-1----:R-:W-:Y:S01]  /*6190*/  IMAD.SHL.U32 R0, R39.reuse, 0x80, RZ ;  /* 0x0000008027007824 */ /* 0x042fe200078e00ff */
[----:B------:R-:W-:Y:S01]  /*61a0*/  LOP3.LUT R39, R39, 0xffe, RZ, 0xc0, !PT ;  /* 0x00000ffe27277812 */ /* 0x000fe200078ec0ff */
[----:B------:R-:W-:Y:S01]  /*61b0*/  VIADD R63, R98, 0x400 ;  /* 0x00000400623f7836 */ /* 0x000fe20000000000 */
[----:B------:R-:W-:Y:S01]  /*61c0*/  P2R R96, PR, RZ, 0x40 ;  /* 0x00000040ff607803 */ /* 0x000fe20000000000 */
[----:B------:R-:W-:Y:S01]  /*61d0*/  IMAD.IADD R97, R91, 0x1, R98 ;  /* 0x000000015b617824 */ /* 0x000fe200078e0262 */
[----:B------:R-:W-:Y:S01]  /*61e0*/  @P6 SHF.L.U32 R5, R90, 0x1f, RZ ;  /* 0x0000001f5a056819 */ /* 0x000fe200000006ff */
[----:B------:R-:W-:Y:S01]  /*61f0*/  IMAD.IADD R39, R36, 0x1, -R39 ;  /* 0x0000000124277824 */ /* 0x000fe200078e0a27 */
[----:B------:R-:W-:Y:S02]  /*6200*/  @P2 SEL R3, R4, R3, !P4 ;  /* 0x0000000304032207 */ /* 0x000fe40006000000 */
[----:B------:R-:W1:Y:S01]  /*6210*/  @P6 SYNCS.PHASECHK.TRANS64.TRYWAIT P1, [UR44+0x20], R5 ;  /* 0x00002005ff0065a7 */ /* 0x000e62000802112c */
[----:B------:R-:W-:Y:S02]  /*6220*/  LOP3.LUT R0, R0, 0xffffff00, RZ, 0xc0, !PT ;  /* 0xffffff0000007812 */ /* 0x000fe400078ec0ff */
[----:B------:R-:W-:Y:S03]  /*6230*/  LOP3.LUT R3, R3, 0x1, RZ, 0xc0, !PT ;  /* 0x0000000103037812 */ /* 0x000fe600078ec0ff */
[----:B------:R-:W-:Y:S01]  /*6240*/  IMAD.IADD R0, R37, 0x1, R0 ;  /* 0x0000000125007824 */ /* 0x000fe200078e0200 */
[----:B------:R-:W-:Y:S03]  /*6250*/  ISETP.NE.U32.AND P5, PT, R3, 0x1, PT ;  /* 0x000000010300780c */ /* 0x000fe60003fa5070 */
[----:B------:R-:W-:Y:S01]  /*6260*/  IMAD R39, R39, 0x100000, R0 ;  /* 0x0010000027277824 */ /* 0x000fe200078e0200 */
[----:B------:R-:W-:Y:S01]  /*6270*/  P2R R61, PR, RZ, 0x20 ;  /* 0x00000020ff3d7803 */ /* 0x000fe20000000000 */
[----:B------:R2:W4:Y:S01]  /*6280*/  SYNCS.PHASECHK.TRANS64.TRYWAIT P0, [R99+URZ+0x90], R2 ;  /* 0x00009002630075a7 */ /* 0x00052200080011ff */
[----:B-1----:R-:W-:Y:S01]  /*6290*/  @P6 SEL R60, RZ, 0x1, !P1 ;  /* 0x00000001ff3c6807 */ /* 0x002fe20004800000 */
[----:B--2---:R-:W-:Y:S06]  /*62a0*/  @!P6 BRA `(.L_x_96) ;  /* 0x000000000068e947 */ /* 0x004fec0003800000 */
[----:B------:R-:W-:Y:S01]  /*62b0*/  @P5 IMAD R0, R92, 0x2, R63 ;  /* 0x000000025c005824 */ /* 0x000fe200078e023f */
[----:B------:R-:W-:Y:S01]  /*62c0*/  ISETP.NE.AND P1, PT, R60, RZ, PT ;  /* 0x000000ff3c00720c */ /* 0x000fe20003f25270 */
[----:B------:R-:W-:Y:S01]  /*62d0*/  @P5 IMAD R4, R92, 0x2, R98 ;  /* 0x000000025c045824 */ /* 0x000fe200078e0262 */
[----:B------:R-:W-:Y:S01]  /*62e0*/  BSSY B0, `(.L_x_97) ;  /* 0x000000e000007945 */ /* 0x000fe20003800000 */
[----:B------:R-:W-:Y:S01]  /*62f0*/  IMAD.MOV.U32 R74, RZ, RZ, RZ ;  /* 0x000000ffff4a7224 */ /* 0x000fe200078e00ff */
[----:B------:R-:W-:Y:S01]  /*6300*/  CS2R R66, SRZ ;  /* 0x0000000000427805 */ /* 0x000fe2000001ff00 */
[----:B------:R-:W-:Y:S01]  /*6310*/  @P5 IMAD.IADD R5, R91, 0x1, R0 ;  /* 0x000000015b055824 */ /* 0x000fe200078e0200 */
[----:B------:R-:W-:Y:S02]  /*6320*/  CS2R R64, SRZ ;  /* 0x0000000000407805 */ /* 0x000fe4000001ff00 */
[----:B------:R-:W-:Y:S02]  /*6330*/  CS2R R72, SRZ ;  /* 0x0000000000487805 */ /* 0x000fe4000001ff00 */
[----:B------:R-:W-:Y:S02]  /*6340*/  CS2R R50, SRZ ;  /* 0x0000000000327805 */ /* 0x000fe4000001ff00 */
[----:B------:R-:W-:Y:S02]  /*6350*/  CS2R R48, SRZ ;  /* 0x0000000000307805 */ /* 0x000fe4000001ff00 */
[----:B------:R-:W-:Y:S02]  /*6360*/  CS2R R58, SRZ ;  /* 0x00000000003a7805 */ /* 0x000fe4000001ff00 */
[----:B------:R-:W-:Y:S01]  /*6370*/  CS2R R56, SRZ ;  /* 0x0000000000387805 */ /* 0x000fe2000001ff00 */
[----:B------:R-:W-:Y:S06]  /*6380*/  @P1 BRA `(.L_x_98) ;  /* 0x00000000000c1947 */ /* 0x000fec0003800000 */
[----:B------:R-:W-:Y:S04]  /*6390*/  SHF.L.U32 R3, R90, 0x1f, RZ ;  /* 0x0000001f5a037819 */ /* 0x000fe800000006ff */
[----:B------:R-:W1:Y:S02]  /*63a0*/  SYNCS.PHASECHK.TRANS64.TRYWAIT P1, [UR44+0x20], R3 ;  /* 0x00002003ff0075a7 */ /* 0x000e64000802112c */
[----:B-1----:R-:W-:Y:S05]  /*63b0*/  @!P1 BRA `(.L_x_99) ;  /* 0x0000003c00649947 */ /* 0x002fea0003800000 */
.L_x_98:
[----:B------:R-:W-:Y:S05]  /*63c0*/  BSYNC B0 ;  /* 0x0000000000007941 */ /* 0x000fea0003800000 */
.L_x_97:
[----:B------:R-:W-:Y:S01]  /*63d0*/  ISETP.NE.AND P1, PT, R61, RZ, PT ;  /* 0x000000ff3d00720c */ /* 0x000fe20003f25270 */
[----:B------:R-:W-:Y:S11]  /*63e0*/  HFMA2 R46, -RZ, RZ, 0, 5.9604644775390625e-08 ;  /* 0x00000001ff2e7431 */ /* 0x000ff600000001ff */
[----:B------:R-:W-:Y:S01]  /*63f0*/  @!UPT UIADD3 URZ, UPT, UPT, URZ, URZ, URZ ;  /* 0x000000fffffff290 */ /* 0x000fe2000fffe0ff */
[----:B------:R-:W-:Y:S05]  /*6400*/  @P1 WARPSYNC.ALL ;  /* 0x0000000000001948 */ /* 0x000fea0003800000 */
[----:B------:R2:W1:Y:S04]  /*6410*/  @P1 LDSM.16.M88.4 R64, [R4+0x400] ;  /* 0x000400000440183b */ /* 0x0004680000000200 */
[----:B------:R2:W1:Y:S04]  /*6420*/  @P1 LDSM.16.M88.4 R72, [R5] ;  /* 0x000000000548183b */ /* 0x0004680000000200 */
[----:B------:R2:W1:Y:S04]  /*6430*/  @P1 LDSM.16.M88.4 R48, [R47+UR44+0x400] ;  /* 0x0004002c2f30183b */ /* 0x0004680008000200 */
[----:B------:R2:W1:Y:S02]  /*6440*/  @P1 LDSM.16.M88.4 R56, [R97+0x400] ;  /* 0x000400006138183b */ /* 0x0004640000000200 */
.L_x_96:
[----:B------:R-:W-:Y:S05]  /*6450*/  BSYNC B1 ;  /* 0x0000000000017941 */ /* 0x000fea0003800000 */
.L_x_95:
[----:B-1----:R-:W-:Y:S04]  /*6460*/  SHF.R.U32.HI R3, RZ, 0x15, R39 ;  /* 0x00000015ff037819 */ /* 0x002fe80000011627 */
[----:B------:R-:W-:Y:S01]  /*6470*/  LOP3.LUT P1, RZ, R3, 0x3, R82, 0x48, !PT ;  /* 0x0000000303ff7812 */ /* 0x000fe20007824852 */
[----:B------:R-:W-:Y:S01]  /*6480*/  @!UPT UIADD3 URZ, UPT, UPT, URZ, URZ, URZ ;  /* 0x000000fffffff290 */ /* 0x000fe2000fffe0ff */
[----:B----4-:R-:W-:Y:S11]  /*6490*/  @P0 BRA `(.L_x_100) ;  /* 0x0000000000080947 */ /* 0x010ff60003800000 */
[----:B------:R-:W1:Y:S02]  /*64a0*/  SYNCS.PHASECHK.TRANS64.TRYWAIT P0, [R99+URZ+0x90], R2 ;  /* 0x00009002630075a7 */ /* 0x000e6400080011ff */
[----:B-1----:R-:W-:Y:S05]  /*64b0*/  @!P0 BRA `(.L_x_101) ;  /* 0x0000003c003c8947 */ /* 0x002fea0003800000 */
.L_x_100:
[----:B------:R-:W-:Y:S05]  /*64c0*/  @!P1 BRA `(.L_x_102) ;  /* 0x0000000000409947 */ /* 0x000fea0003800000 */
[----:B------:R-:W2:Y:S01]  /*64d0*/  LDCU.64 UR8, c[0x4][0x70] ;  /* 0x01000e00ff0877ac */ /* 0x000ea20008000a00 */
[----:B------:R-:W-:Y:S01]  /*64e0*/  MOV R3, 0x0 ;  /* 0x0000000000037802 */ /* 0x000fe20000000f00 */
[----:B------:R-:W-:Y:S02]  /*64f0*/  HFMA2 R12, -RZ, RZ, 0, 5.9604644775390625e-08 ;  /* 0x00000001ff0c7431 */ /* 0x000fe400000001ff */
[----:B------:R-:W-:Y:S02]  /*6500*/  IMAD.MOV.U32 R8, RZ, RZ, 0x192 ;  /* 0x00000192ff087424 */ /* 0x000fe400078e00ff */
[----:B------:R-:W-:Y:S01]  /*6510*/  IMAD.MOV.U32 R13, RZ, RZ, RZ ;  /* 0x000000ffff0d7224 */ /* 0x000fe200078e00ff */
[----:B------:R-:W4:Y:S01]  /*6520*/  LDCU.64 UR6, c[0x4][0x78] ;  /* 0x01000f00ff0677ac */ /* 0x000f220008000a00 */
[----:B-1----:R-:W1:Y:S01]  /*6530*/  LDC.64 R2, c[0x4][R3] ;  /* 0x0100000003027b82 */ /* 0x002e620000000a00 */
[----:B------:R-:W5:Y:S01]  /*6540*/  LDCU.64 UR4, c[0x4][0x10] ;  /* 0x01000200ff0477ac */ /* 0x000f620008000a00 */
[----:B--2---:R-:W-:Y:S01]  /*6550*/  MOV R5, UR9 ;  /* 0x0000000900057c02 */ /* 0x004fe20008000f00 */
[----:B------:R-:W-:Y:S01]  /*6560*/  IMAD.U32 R4, RZ, RZ, UR8 ;  /* 0x00000008ff047e24 */ /* 0x000fe2000f8e00ff */
[----:B----4-:R-:W-:Y:S01]  /*6570*/  MOV R7, UR7 ;  /* 0x0000000700077c02 */ /* 0x010fe20008000f00 */
[----:B------:R-:W-:Y:S01]  /*6580*/  IMAD.U32 R6, RZ, RZ, UR6 ;  /* 0x00000006ff067e24 */ /* 0x000fe2000f8e00ff */
[----:B-----5:R-:W-:Y:S01]  /*6590*/  MOV R11, UR5 ;  /* 0x00000005000b7c02 */ /* 0x020fe20008000f00 */
[----:B------:R-:W-:Y:S02]  /*65a0*/  IMAD.U32 R10, RZ, RZ, UR4 ;  /* 0x00000004ff0a7e24 */ /* 0x000fe4000f8e00ff */
[----:B------:R-:W-:Y:S07]  /*65b0*/  LEPC R20, `(.L_x_102) ;  /* 0x000000001014794e */ /* 0x000fee0000000000 */
[----:B-1-3--:R-:W-:Y:S05]  /*65c0*/  CALL.ABS.NOINC R2 ;  /* 0x0000000002007343 */ /* 0x00afea0003c00000 */
.L_x_102:
[C---:B------:R-:W-:Y:S01]  /*65d0*/  SHF.L.U32 R40, R48.reuse, 0x10, RZ ;  /* 0x0000001030287819 */ /* 0x040fe200000006ff */
[----:B------:R-:W-:Y:S05]  /*65e0*/  WARPSYNC.ALL ;  /* 0x0000000000007948 */ /* 0x000fea0003800000 */
[----:B------:R-:W-:Y:S01]  /*65f0*/  R2UR UR4, R39 ;  /* 0x00000000270472ca */ /* 0x000fe200000e0000 */
[----:B------:R-:W-:Y:S01]  /*6600*/  BSSY.RECONVERGENT B0, `(.L_x_103) ;  /* 0x000008b000007945 */ /* 0x000fe20003800200 */
[----:B------:R-:W-:Y:S02]  /*6610*/  LOP3.LUT R43, R48, 0xffff0000, RZ, 0xc0, !PT ;  /* 0xffff0000302b7812 */ /* 0x000fe400078ec0ff */
[----:B------:R-:W-:Y:S02]  /*6620*/  SHF.L.U32 R42, R49, 0x10, RZ ;  /* 0x00000010312a7819 */ /* 0x000fe400000006ff */
[----:B------:R-:W-:Y:S02]  /*6630*/  SHF.L.U32 R45, R51, 0x10, RZ ;  /* 0x00000010332d7819 */ /* 0x000fe400000006ff */
[----:B------:R-:W-:Y:S02]  /*6640*/  SHF.L.U32 R62, R92, 0x1, RZ ;  /* 0x000000015c3e7819 */ /* 0x000fe400000006ff */
[----:B------:R-:W-:Y:S02]  /*6650*/  ISETP.NE.AND P0, PT, R93, RZ, PT ;  /* 0x000000ff5d00720c */ /* 0x000fe40003f05270 */
[----:B------:R-:W-:Y:S01]  /*6660*/  IADD3 R100, PT, PT, R63, R62, RZ ;  /* 0x0000003e3f647210 */ /* 0x000fe20007ffe0ff */
[----:B--2---:R-:W3:Y:S03]  /*6670*/  LDTM.16dp256bit.x8 R4, tmem[UR4] ;  /* 0x00000004000479ee */ /* 0x004ee600081a0000 */
[----:B------:R-:W-:Y:S01]  /*6680*/  IADD3 R101, PT, PT, R91, R100, RZ ;  /* 0x000000645b657210 */ /* 0x000fe20007ffe0ff */
[C---:B---3--:R-:W-:Y:S01]  /*6690*/  FMUL R0, R38.reuse, R4 ;  /* 0x0000000426007220 */ /* 0x048fe20000400000 */
[C---:B-1----:R-:W-:Y:S01]  /*66a0*/  FMUL R2, R38.reuse, R5 ;  /* 0x0000000526027220 */ /* 0x042fe20000400000 */
[C---:B------:R-:W-:Y:S01]  /*66b0*/  FMUL R3, R38.reuse, R6 ;  /* 0x0000000626037220 */ /* 0x040fe20000400000 */
[----:B------:R-:W-:Y:S01]  /*66c0*/  FMUL R7, R38, R7 ;  /* 0x0000000726077220 */ /* 0x000fe20000400000 */
[----:B------:R-:W-:Y:S01]  /*66d0*/  FFMA R0, R41, R40, R0 ;  /* 0x0000002829007223 */ /* 0x000fe20000000000 */
[----:B------:R-:W-:Y:S01]  /*66e0*/  LOP3.LUT R40, R49, 0xffff0000, RZ, 0xc0, !PT ;  /* 0xffff000031287812 */ /* 0x000fe200078ec0ff */
[C---:B------:R-:W-:Y:S01]  /*66f0*/  FFMA R2, R41.reuse, R43, R2 ;  /* 0x0000002b29027223 */ /* 0x040fe20000000002 */
[C---:B------:R-:W-:Y:S01]  /*6700*/  SHF.L.U32 R43, R50.reuse, 0x10, RZ ;  /* 0x00000010322b7819 */ /* 0x040fe200000006ff */
[C---:B------:R-:W-:Y:S01]  /*6710*/  FFMA R3, R41.reuse, R42, R3 ;  /* 0x0000002a29037223 */ /* 0x040fe20000000003 */
[----:B------:R-:W-:Y:S01]  /*6720*/  LOP3.LUT R42, R50, 0xffff0000, RZ, 0xc0, !PT ;  /* 0xffff0000322a7812 */ /* 0x000fe200078ec0ff */
[----:B------:R-:W-:Y:S01]  /*6730*/  FMUL R4, R38, R8 ;  /* 0x0000000826047220 */ /* 0x000fe20000400000 */
[----:B------:R-:W-:Y:S01]  /*6740*/  F2FP.BF16.F32.PACK_AB R52, R2, R0 ;  /* 0x000000000234723e */ /* 0x000fe200000010ff */
[----:B------:R-:W-:Y:S01]  /*6750*/  FFMA R7, R41, R40, R7 ;  /* 0x0000002829077223 */ /* 0x000fe20000000007 */
[----:B------:R-:W-:Y:S01]  /*6760*/  LOP3.LUT R40, R51, 0xffff0000, RZ, 0xc0, !PT ;  /* 0xffff000033287812 */ /* 0x000fe200078ec0ff */
[C---:B------:R-:W-:Y:S01]  /*6770*/  FMUL R5, R38.reuse, R9 ;  /* 0x0000000926057220 */ /* 0x040fe20000400000 */
[C---:B------:R-:W-:Y:S01]  /*6780*/  FMUL R6, R38.reuse, R10 ;  /* 0x0000000a26067220 */ /* 0x040fe20000400000 */
[----:B------:R-:W-:Y:S01]  /*6790*/  FMUL R11, R38, R11 ;  /* 0x0000000b260b7220 */ /* 0x000fe20000400000 */
[----:B------:R-:W-:Y:S01]  /*67a0*/  F2FP.BF16.F32.PACK_AB R53, R7, R3 ;  /* 0x000000030735723e */ /* 0x000fe200000010ff */
[C---:B------:R-:W-:Y:S01]  /*67b0*/  FFMA R4, R41.reuse, R43, R4 ;  /* 0x0000002b29047223 */ /* 0x040fe20000000004 */
[C---:B------:R-:W-:Y:S01]  /*67c0*/  SHF.L.U32 R43, R56.reuse, 0x10, RZ ;  /* 0x00000010382b7819 */ /* 0x040fe200000006ff */
[----:B------:R-:W-:Y:S01]  /*67d0*/  FFMA R5, R41, R42, R5 ;  /* 0x0000002a29057223 */ /* 0x000fe20000000005 */
[----:B------:R-:W-:Y:S01]  /*67e0*/  LOP3.LUT R42, R57, 0xffff0000, RZ, 0xc0, !PT ;  /* 0xffff0000392a7812 */ /* 0x000fe200078ec0ff */
[----:B------:R-:W-:Y:S01]  /*67f0*/  FFMA R6, R41, R45, R6 ;  /* 0x0000002d29067223 */ /* 0x000fe20000000006 */
[----:B------:R-:W-:Y:S01]  /*6800*/  SHF.L.U32 R45, R57, 0x10, RZ ;  /* 0x00000010392d7819 */ /* 0x000fe200000006ff */
[----:B------:R-:W-:Y:S01]  /*6810*/  FFMA R11, R41, R40, R11 ;  /* 0x00000028290b7223 */ /* 0x000fe2000000000b */
[----:B------:R-:W-:Y:S01]  /*6820*/  LOP3.LUT R40, R56, 0xffff0000, RZ, 0xc0, !PT ;  /* 0xffff000038287812 */ /* 0x000fe200078ec0ff */
[C---:B------:R-:W-:Y:S01]  /*6830*/  FMUL R8, R38.reuse, R12 ;  /* 0x0000000c26087220 */ /* 0x040fe20000400000 */
[----:B------:R-:W-:Y:S01]  /*6840*/  F2FP.BF16.F32.PACK_AB R54, R5, R4 ;  /* 0x000000040536723e */ /* 0x000fe200000010ff */
[C---:B------:R-:W-:Y:S01]  /*6850*/  FMUL R9, R38.reuse, R13 ;  /* 0x0000000d26097220 */ /* 0x040fe20000400000 */
[----:B------:R-:W-:Y:S01]  /*6860*/  F2FP.BF16.F32.PACK_AB R55, R11, R6 ;  /* 0x000000060b37723e */ /* 0x000fe200000010ff */
[C---:B------:R-:W-:Y:S01]  /*6870*/  FMUL R10, R38.reuse, R14 ;  /* 0x0000000e260a7220 */ /* 0x040fe20000400000 */
[----:B------:R-:W-:Y:S01]  /*6880*/  FMUL R15, R38, R15 ;  /* 0x0000000f260f7220 */ /* 0x000fe20000400000 */
[----:B------:R-:W-:Y:S01]  /*6890*/  FFMA R8, R41, R43, R8 ;  /* 0x0000002b29087223 */ /* 0x000fe20000000008 */
[----:B------:R-:W-:Y:S01]  /*68a0*/  SHF.L.U32 R43, R59, 0x10, RZ ;  /* 0x000000103b2b7819 */ /* 0x000fe200000006ff */
[C---:B------:R-:W-:Y:S01]  /*68b0*/  FFMA R9, R41.reuse, R40, R9 ;  /* 0x0000002829097223 */ /* 0x040fe20000000009 */
[C---:B------:R-:W-:Y:S01]  /*68c0*/  SHF.L.U32 R40, R58.reuse, 0x10, RZ ;  /* 0x000000103a287819 */ /* 0x040fe200000006ff */
        /* <DEDUP_REMOVED lines=8> */
[----:B------:R-:W-:Y:S01]  /*6950*/  FMUL R14, R38, R18 ;  /* 0x00000012260e7220 */ /* 0x000fe20000400000 */
[----:B------:R-:W-:Y:S01]  /*6960*/  FFMA R12, R41, R40, R12 ;  /* 0x00000028290c7223 */ /* 0x000fe2000000000c */
[----:B------:R-:W-:Y:S01]  /*6970*/  LOP3.LUT R40, R59, 0xffff0000, RZ, 0xc0, !PT ;  /* 0xffff00003b287812 */ /* 0x000fe200078ec0ff */
[C---:B------:R-:W-:Y:S01]  /*6980*/  FFMA R13, R41.reuse, R42, R13 ;  /* 0x0000002a290d7223 */ /* 0x040fe2000000000d */
[----:B------:R-:W-:Y:S01]  /*6990*/  LOP3.LUT R42, R64, 0xffff0000, RZ, 0xc0, !PT ;  /* 0xffff0000402a7812 */ /* 0x000fe200078ec0ff */
[----:B------:R-:W-:Y:S01]  /*69a0*/  FMUL R19, R38, R19 ;  /* 0x0000001326137220 */ /* 0x000fe20000400000 */
[----:B------:R-:W-:Y:S01]  /*69b0*/  FFMA R14, R41, R43, R14 ;  /* 0x0000002b290e7223 */ /* 0x000fe2000000000e */
[----:B------:R-:W-:Y:S01]  /*69c0*/  SHF.L.U32 R43, R64, 0x10, RZ ;  /* 0x00000010402b7819 */ /* 0x000fe200000006ff */
[C---:B------:R-:W-:Y:S01]  /*69d0*/  FMUL R16, R38.reuse, R20 ;  /* 0x0000001426107220 */ /* 0x040fe20000400000 */
        /* <DEDUP_REMOVED lines=19> */
[----:B------:R1:W-:Y:S01]  /*6b10*/  STSM.16.M88.4 [R98+0x400], R52 ;  /* 0x0004003462007844 */ /* 0x0003e20000000200 */
[C---:B------:R-:W-:Y:S01]  /*6b20*/  FMUL R22, R38.reuse, R26 ;  /* 0x0000001a26167220 */ /* 0x040fe20000400000 */
[----:B------:R-:W-:Y:S01]  /*6b30*/  FMUL R27, R38, R27 ;  /* 0x0000001b261b7220 */ /* 0x000fe20000400000 */
[----:B------:R-:W-:Y:S01]  /*6b40*/  FFMA R20, R41, R43, R20 ;  /* 0x0000002b29147223 */ /* 0x000fe20000000014 */
[----:B------:R-:W-:Y:S01]  /*6b50*/  SHF.L.U32 R43, R73, 0x10, RZ ;  /* 0x00000010492b7819 */ /* 0x000fe200000006ff */
[C---:B------:R-:W-:Y:S01]  /*6b60*/  FFMA R21, R41.reuse, R40, R21 ;  /* 0x0000002829157223 */ /* 0x040fe20000000015 */
[C---:B------:R-:W-:Y:S02]  /*6b70*/  SHF.L.U32 R40, R72.reuse, 0x10, RZ ;  /* 0x0000001048287819 */ /* 0x040fe400000006ff */
[----:B------:R1:W-:Y:S01]  /*6b80*/  STSM.16.M88.4 [R97+0x400], R68 ;  /* 0x0004004461007844 */ /* 0x0003e20000000200 */
[----:B------:R-:W-:Y:S01]  /*6b90*/  FFMA R22, R41, R45, R22 ;  /* 0x0000002d29167223 */ /* 0x000fe20000000016 */
[----:B------:R-:W-:Y:S01]  /*6ba0*/  SHF.L.U32 R45, R75, 0x10, RZ ;  /* 0x000000104b2d7819 */ /* 0x000fe200000006ff */
[C---:B------:R-:W-:Y:S01]  /*6bb0*/  FFMA R27, R41.reuse, R42, R27 ;  /* 0x0000002a291b7223 */ /* 0x040fe2000000001b */
[----:B------:R-:W-:Y:S01]  /*6bc0*/  LOP3.LUT R42, R72, 0xffff0000, RZ, 0xc0, !PT ;  /* 0xffff0000482a7812 */ /* 0x000fe200078ec0ff */
[C---:B------:R-:W-:Y:S01]  /*6bd0*/  FMUL R24, R38.reuse, R28 ;  /* 0x0000001c26187220 */ /* 0x040fe20000400000 */
[C---:B------:R-:W-:Y:S01]  /*6be0*/  FMUL R25, R38.reuse, R29 ;  /* 0x0000001d26197220 */ /* 0x040fe20000400000 */
[C---:B------:R-:W-:Y:S01]  /*6bf0*/  FMUL R26, R38.reuse, R30 ;  /* 0x0000001e261a7220 */ /* 0x040fe20000400000 */
[----:B------:R-:W-:Y:S01]  /*6c00*/  FMUL R31, R38, R31 ;  /* 0x0000001f261f7220 */ /* 0x000fe20000400000 */
[----:B------:R-:W-:Y:S01]  /*6c10*/  FFMA R24, R41, R40, R24 ;  /* 0x0000002829187223 */ /* 0x000fe20000000018 */
[----:B------:R-:W-:Y:S01]  /*6c20*/  LOP3.LUT R40, R73, 0xffff0000, RZ, 0xc0, !PT ;  /* 0xffff000049287812 */ /* 0x000fe200078ec0ff */
[C---:B------:R-:W-:Y:S01]  /*6c30*/  FFMA R25, R41.reuse, R42, R25 ;  /* 0x0000002a29197223 */ /* 0x040fe20000000019 */
[C---:B------:R-:W-:Y:S01]  /*6c40*/  FFMA R26, R41.reuse, R43, R26 ;  /* 0x0000002b291a7223 */ /* 0x040fe2000000001a */
[----:B------:R-:W-:Y:S01]  /*6c50*/  SHF.L.U32 R43, R74, 0x10, RZ ;  /* 0x000000104a2b7819 */ /* 0x000fe200000006ff */
[----:B------:R-:W-:Y:S01]  /*6c60*/  FMUL R28, R38, R32 ;  /* 0x00000020261c7220 */ /* 0x000fe20000400000 */
[----:B------:R-:W-:Y:S01]  /*6c70*/  LOP3.LUT R42, R74, 0xffff0000, RZ, 0xc0, !PT ;  /* 0xffff00004a2a7812 */ /* 0x000fe200078ec0ff */
[----:B------:R-:W-:Y:S01]  /*6c80*/  FFMA R31, R41, R40, R31 ;  /* 0x00000028291f7223 */ /* 0x000fe2000000001f */
[C---:B------:R-:W-:Y:S01]  /*6c90*/  FMUL R29, R38.reuse, R33 ;  /* 0x00000021261d7220 */ /* 0x040fe20000400000 */
[C---:B------:R-:W-:Y:S01]  /*6ca0*/  FMUL R30, R38.reuse, R34 ;  /* 0x00000022261e7220 */ /* 0x040fe20000400000 */
[----:B------:R-:W-:Y:S01]  /*6cb0*/  LOP3.LUT R40, R75, 0xffff0000, RZ, 0xc0, !PT ;  /* 0xffff00004b287812 */ /* 0x000fe200078ec0ff */
[----:B------:R-:W-:Y:S01]  /*6cc0*/  FMUL R35, R38, R35 ;  /* 0x0000002326237220 */ /* 0x000fe20000400000 */
[C---:B------:R-:W-:Y:S01]  /*6cd0*/  FFMA R28, R41.reuse, R43, R28 ;  /* 0x0000002b291c7223 */ /* 0x040fe2000000001c */
[C---:B------:R-:W-:Y:S01]  /*6ce0*/  FFMA R29, R41.reuse, R42, R29 ;  /* 0x0000002a291d7223 */ /* 0x040fe2000000001d */
[C---:B------:R-:W-:Y:S01]  /*6cf0*/  FFMA R30, R41.reuse, R45, R30 ;  /* 0x0000002d291e7223 */ /* 0x040fe2000000001e */
[----:B------:R-:W-:Y:S01]  /*6d00*/  FFMA R35, R41, R40, R35 ;  /* 0x0000002829237223 */ /* 0x000fe20000000023 */
[----:B------:R-:W-:Y:S02]  /*6d10*/  F2FP.BF16.F32.PACK_AB R106, R21, R20 ;  /* 0x00000014156a723e */ /* 0x000fe400000010ff */
[----:B------:R-:W-:Y:S02]  /*6d20*/  F2FP.BF16.F32.PACK_AB R107, R27, R22 ;  /* 0x000000161b6b723e */ /* 0x000fe400000010ff */
[----:B------:R-:W-:Y:S02]  /*6d30*/  F2FP.BF16.F32.PACK_AB R108, R25, R24 ;  /* 0x00000018196c723e */ /* 0x000fe400000010ff */
[----:B------:R-:W-:Y:S01]  /*6d40*/  F2FP.BF16.F32.PACK_AB R109, R31, R26 ;  /* 0x0000001a1f6d723e */ /* 0x000fe200000010ff */
[----:B------:R1:W-:Y:S01]  /*6d50*/  STSM.16.M88.4 [R100], R104 ;  /* 0x0000006864007844 */ /* 0x0003e20000000200 */
[----:B------:R-:W-:Y:S02]  /*6d60*/  F2FP.BF16.F32.PACK_AB R110, R29, R28 ;  /* 0x0000001c1d6e723e */ /* 0x000fe400000010ff */
[----:B------:R-:W-:Y:S05]  /*6d70*/  F2FP.BF16.F32.PACK_AB R111, R35, R30 ;  /* 0x0000001e236f723e */ /* 0x000fea00000010ff */
[----:B------:R1:W-:Y:S01]  /*6d80*/  STSM.16.M88.4 [R101], R108 ;  /* 0x0000006c65007844 */ /* 0x0003e20000000200 */
[----:B------:R-:W-:Y:S01]  /*6d90*/  @!PT LDS RZ, [RZ] ;  /* 0x00000000fffff984 */ /* 0x000fe20000000800 */
[----:B------:R-:W-:Y:S01]  /*6da0*/  @!PT LDS RZ, [RZ] ;  /* 0x00000000fffff984 */ /* 0x000fe20000000800 */
[----:B------:R-:W-:Y:S01]  /*6db0*/  @!PT LDS RZ, [RZ] ;  /* 0x00000000fffff984 */ /* 0x000fe20000000800 */
[----:B------:R-:W-:Y:S01]  /*6dc0*/  @!PT LDS RZ, [RZ] ;  /* 0x00000000fffff984 */ /* 0x000fe20000000800 */
[----:B------:R2:W-:Y:S07]  /*6dd0*/  MEMBAR.ALL.CTA ;  /* 0x0000000000007992 */ /* 0x0005ee0000008000 */
[----:B--2---:R-:W2:Y:S02]  /*6de0*/  FENCE.VIEW.ASYNC.S ;  /* 0x00000000000073c6 */ /* 0x004ea40000000000 */
[----:B--2---:R-:W-:Y:S06]  /*6df0*/  BAR.SYNC.DEFER_BLOCKING 0x1, 0x80 ;  /* 0x0042000000007b1d */ /* 0x004fec0000010000 */
[----:B------:R-:W-:Y:S05]  /*6e00*/  @P0 BRA `(.L_x_104) ;  /* 0x0000000000280947 */ /* 0x000fea0003800000 */
[----:B------:R-:W2:Y:S01]  /*6e10*/  LDCU.64 UR6, c[0x0][0x348] ;  /* 0x00006900ff0677ac */ /* 0x000ea20008000a00 */
[----:B------:R-:W-:Y:S01]  /*6e20*/  UIADD3 UR4, UPT, UPT, UR44, 0x400, URZ ;  /* 0x000004002c047890 */ /* 0x000fe2000fffe0ff */
[----:B------:R-:W-:Y:S05]  /*6e30*/  UMOV UR51, UR36 ;  /* 0x0000002400337c82 */ /* 0x000fea0008000000 */
[----:B------:R-:W-:Y:S04]  /*6e40*/  MOV R85, UR4 ;  /* 0x0000000400557c02 */ /* 0x000fe80008000f00 */
[----:B------:R-:W-:Y:S01]  /*6e50*/  R2UR UR48, R85 ;  /* 0x00000000553072ca */ /* 0x000fe200000e0000 */
[----:B--2---:R-:W-:Y:S04]  /*6e60*/  UIADD3 UR4, UP0, UPT, UR6, 0x680, URZ ;  /* 0x0000068006047890 */ /* 0x004fe8000ff1e0ff */
[----:B------:R-:W-:Y:S09]  /*6e70*/  UIADD3.X UR5, UPT, UPT, URZ, UR7, URZ, UP0, !UPT ;  /* 0x00000007ff057290 */ /* 0x000ff200087fe4ff */
[----:B------:R2:W-:Y:S01]  /*6e80*/  UTMASTG.3D [UR48], [UR4] ;  /* 0x00000030040073b5 */ /* 0x0005e20008010000 */
[----:B------:R0:W-:Y:S01]  /*6e90*/  UTMACMDFLUSH ;  /* 0x00000000000079b7 */ /* 0x0001e20000000000 */
[----:B--2---:R-:W-:Y:S04]  /*6ea0*/  DEPBAR.LE SB0, 0x1 ;  /* 0x000080400000791a */ /* 0x004fe80000000000 */
.L_x_104:
[----:B------:R-:W-:Y:S05]  /*6eb0*/  BSYNC.RECONVERGENT B0 ;  /* 0x0000000000007941 */ /* 0x000fea0003800200 */
.L_x_103:
[----:B------:R-:W-:Y:S01]  /*6ec0*/  BAR.SYNC.DEFER_BLOCKING 0x1, 0x80 ;  /* 0x0042000000007b1d */ /* 0x000fe20000010000 */
[----:B------:R-:W-:Y:S01]  /*6ed0*/  ISETP.NE.AND P1, PT, R96, RZ, PT ;  /* 0x000000ff6000720c */ /* 0x000fe20003f25270 */
[----:B------:R-:W-:Y:S01]  /*6ee0*/  UISETP.NE.AND UP0, UPT, UR52, URZ, UPT ;  /* 0x000000ff3400728c */ /* 0x000fe2000bf05270 */
[----:B------:R-:W-:Y:S11]  /*6ef0*/  LEA R3, R46, UR44, 0x3 ;  /* 0x0000002c2e037c11 */ /* 0x000ff6000f8e18ff */
[----:B------:R-:W-:Y:S01]  /*6f00*/  @P1 SHF.L.U32 R2, R90, 0x1f, RZ ;  /* 0x0000001f5a021819 */ /* 0x000fe200000006ff */
[----:B------:R-:W-:Y:S06]  /*6f10*/  BRA.U !UP0, `(.L_x_105) ;  /* 0x0000000108247547 */ /* 0x000fec000b800000 */
[----:B------:R-:W-:Y:S01]  /*6f20*/  IMAD.U32 R5, RZ, RZ, UR46 ;  /* 0x0000002eff057e24 */ /* 0x000fe2000f8e00ff */
[----:B------:R-:W-:Y:S01]  /*6f30*/  MOV R0, UR47 ;  /* 0x0000002f00007c02 */ /* 0x000fe20008000f00 */
[----:B------:R-:W-:Y:S03]  /*6f40*/  UIADD3 UR4, UPT, UPT, UR46, 0x1, URZ ;  /* 0x000000012e047890 */ /* 0x000fe6000fffe0ff */
[----:B------:R-:W-:Y:S01]  /*6f50*/  @P1 LEA R5, R5, UR44, 0x3 ;  /* 0x0000002c05051c11 */ /* 0x000fe2000f8e18ff */
[----:B------:R-:W-:Y:S04]  /*6f60*/  UISETP.NE.AND UP0, UPT, UR4, 0x4, UPT ;  /* 0x000000040400788c */ /* 0x000fe8000bf05270 */
[----:B------:R-:W-:Y:S01]  /*6f70*/  @P1 VIADD R5, R5, 0x40 ;  /* 0x0000004005051836 */ /* 0x000fe20000000000 */
[----:B------:R-:W-:Y:S04]  /*6f80*/  USEL UR46, UR4, URZ, UP0 ;  /* 0x000000ff042e7287 */ /* 0x000fe80008000000 */
[----:B------:R-:W-:Y:S04]  /*6f90*/  @P1 PRMT R0, R0, 0x654, R5 ;  /* 0x0000065400001816 */ /* 0x000fe80000000005 */
[----:B------:R2:W-:Y:S04]  /*6fa0*/  @P1 SYNCS.ARRIVE.TRANS64.RED.A1T0 RZ, [R0+URZ], RZ ;  /* 0x000000ff00ff19a7 */ /* 0x0005e800081004ff */
.L_x_105:
[----:B------:R-:W3:Y:S01]  /*6fb0*/  @P1 SYNCS.PHASECHK.TRANS64.TRYWAIT P0, [R3+URZ+0x20], R2 ;  /* 0x00002002030015a7 */ /* 0x000ee200080011ff */
[----:B------:R-:W-:Y:S01]  /*6fc0*/  BSSY B1, `(.L_x_106) ;  /* 0x0000017000017945 */ /* 0x000fe20003800000 */
[----:B---3--:R-:W-:Y:S03]  /*6fd0*/  @P1 SEL R60, RZ, 0x1, !P0 ;  /* 0x00000001ff3c1807 */ /* 0x008fe60004000000 */
[----:B------:R-:W-:Y:S05]  /*6fe0*/  @!P1 BRA `(.L_x_107) ;  /* 0x0000000000509947 */ /* 0x000fea0003800000 */
[----:B------:R-:W-:Y:S01]  /*6ff0*/  ISETP.NE.AND P1, PT, R61, RZ, PT ;  /* 0x000000ff3d00720c */ /* 0x000fe20003f25270 */
[----:B------:R-:W-:Y:S01]  /*7000*/  BSSY B0, `(.L_x_108) ;  /* 0x000000a000007945 */ /* 0x000fe20003800000 */
[----:B------:R-:W-:Y:S11]  /*7010*/  ISETP.NE.AND P0, PT, R60, RZ, PT ;  /* 0x000000ff3c00720c */ /* 0x000ff60003f05270 */
[----:B------:R-:W-:Y:S04]  /*7020*/  @P1 IMAD R5, R46, 0x2000, R47 ;  /* 0x000020002e051824 */ /* 0x000fe800078e022f */
[----:B------:R-:W-:Y:S05]  /*7030*/  @P1 VIADD R4, R5, UR44 ;  /* 0x0000002c05041c36 */ /* 0x000fea0008000000 */
[----:B------:R-:W-:Y:S01]  /*7040*/  @P1 IADD3 R2, PT, PT, R62, R4, RZ ;  /* 0x000000043e021210 */ /* 0x000fe20007ffe0ff */
[----:B------:R-:W-:Y:S01]  /*7050*/  @P1 IMAD.IADD R4, R91, 0x1, R4 ;  /* 0x000000015b041824 */ /* 0x000fe200078e0204 */
[----:B------:R-:W-:Y:S06]  /*7060*/  @P0 BRA `(.L_x_109) ;  /* 0x00000000000c0947 */ /* 0x000fec0003800000 */
[----:B--2---:R-:W-:Y:S04]  /*7070*/  SHF.L.U32 R0, R90, 0x1f, RZ ;  /* 0x0000001f5a007819 */ /* 0x004fe800000006ff */
[----:B------:R-:W2:Y:S02]  /*7080*/  SYNCS.PHASECHK.TRANS64.TRYWAIT P0, [R3+URZ+0x20], R0 ;  /* 0x00002000030075a7 */ /* 0x000ea400080011ff */
[----:B--2---:R-:W-:Y:S05]  /*7090*/  @!P0 BRA `(.L_x_110) ;  /* 0x0000003000588947 */ /* 0x004fea0003800000 */
.L_x_109:
[----:B------:R-:W-:Y:S05]  /*70a0*/  BSYNC B0 ;  /* 0x0000000000007941 */ /* 0x000fea0003800000 */
.L_x_108:
[----:B------:R-:W-:Y:S02]  /*70b0*/  ISETP.NE.AND P0, PT, R61, RZ, PT ;  /* 0x000000ff3d00720c */ /* 0x000fe40003f05270 */
[----:B------:R-:W-:Y:S11]  /*70c0*/  IADD3 R46, PT, PT, R46, 0x1, RZ ;  /* 0x000000012e2e7810 */ /* 0x000ff60007ffe0ff */
[----:B--2---:R-:W-:Y:S01]  /*70d0*/  @P0 IMAD.IADD R0, R91, 0x1, R2 ;  /* 0x000000015b000824 */ /* 0x004fe200078e0202 */
[----:B------:R-:W-:Y:S05]  /*70e0*/  @P0 WARPSYNC.ALL ;  /* 0x0000000000000948 */ /* 0x000fea0003800000 */
[----:B------:R3:W4:Y:S04]  /*70f0*/  @P0 LDSM.16.M88.4 R48, [R5+UR44+0x400] ;  /* 0x0004002c0530083b */ /* 0x0007280008000200 */
[----:B------:R3:W2:Y:S04]  /*7100*/  @P0 LDSM.16.M88.4 R56, [R4+0x400] ;  /* 0x000400000438083b */ /* 0x0006a80000000200 */
[----:B------:R3:W1:Y:S04]  /*7110*/  @P0 LDSM.16.M88.4 R64, [R2+0x400] ;  /* 0x000400000240083b */ /* 0x0006680000000200 */
[----:B------:R3:W1:Y:S02]  /*7120*/  @P0 LDSM.16.M88.4 R72, [R0+0x400] ;  /* 0x000400000048083b */ /* 0x0006640000000200 */
.L_x_107:
[----:B------:R-:W-:Y:S05]  /*7130*/  BSYNC B1 ;  /* 0x0000000000017941 */ /* 0x000fea0003800000 */
.L_x_106:
[----:B------:R-:W-:Y:S05]  /*7140*/  VIADD R3, R39, 0x40 ;  /* 0x0000004027037836 */ /* 0x000fea0000000000 */
[----:B------:R-:W-:Y:S04]  /*7150*/  SHF.R.U32.HI R3, RZ, 0x15, R3 ;  /* 0x00000015ff037819 */ /* 0x000fe80000011603 */
[----:B------:R-:W-:Y:S11]  /*7160*/  LOP3.LUT P0, RZ, R3, 0x3, R82, 0x48, !PT ;  /* 0x0000000303ff7812 */ /* 0x000ff60007804852 */
[----:B------:R-:W-:Y:S02]  /*7170*/  @!UPT UIADD3 URZ, UPT, UPT, URZ, URZ, URZ ;  /* 0x000000fffffff290 */ /* 0x000fe4000fffe0ff */
[----:B------:R-:W-:Y:S05]  /*7180*/  @!P0 BRA `(.L_x_111) ;  /* 0x0000000000408947 */ /* 0x000fea0003800000 */
[----:B------:R-:W5:Y:S01]  /*7190*/  LDCU.64 UR8, c[0x4][0x70] ;  /* 0x01000e00ff0877ac */ /* 0x000f620008000a00 */
[----:B------:R-:W-:Y:S01]  /*71a0*/  MOV R3, 0x0 ;  /* 0x0000000000037802 */ /* 0x000fe20000000f00 */
[----:B------:R-:W-:Y:S02]  /*71b0*/  HFMA2 R12, -RZ, RZ, 0, 5.9604644775390625e-08 ;  /* 0x00000001ff0c7431 */ /* 0x000fe400000001ff */
[----:B------:R-:W-:Y:S02]  /*71c0*/  IMAD.MOV.U32 R8, RZ, RZ, 0x192 ;  /* 0x00000192ff087424 */ /* 0x000fe400078e00ff */
[----:B------:R-:W-:Y:S01]  /*71d0*/  IMAD.MOV.U32 R13, RZ, RZ, RZ ;  /* 0x000000ffff0d7224 */ /* 0x000fe200078e00ff */
[----:B------:R-:W2:Y:S01]  /*71e0*/  LDCU.64 UR6, c[0x4][0x78] ;  /* 0x01000f00ff0677ac */ /* 0x000ea20008000a00 */
[----:B---3--:R-:W3:Y:S01]  /*71f0*/  LDC.64 R2, c[0x4][R3] ;  /* 0x0100000003027b82 */ /* 0x008ee20000000a00 */
[----:B------:R-:W4:Y:S01]  /*7200*/  LDCU.64 UR4, c[0x4][0x10] ;  /* 0x01000200ff0477ac */ /* 0x000f220008000a00 */
[----:B-----5:R-:W-:Y:S01]  /*7210*/  MOV R5, UR9 ;  /* 0x0000000900057c02 */ /* 0x020fe20008000f00 */
[----:B------:R-:W-:Y:S01]  /*7220*/  IMAD.U32 R4, RZ, RZ, UR8 ;  /* 0x00000008ff047e24 */ /* 0x000fe2000f8e00ff */
[----:B--2---:R-:W-:Y:S01]  /*7230*/  MOV R7, UR7 ;  /* 0x0000000700077c02 */ /* 0x004fe20008000f00 */
[----:B------:R-:W-:Y:S01]  /*7240*/  IMAD.U32 R6, RZ, RZ, UR6 ;  /* 0x00000006ff067e24 */ /* 0x000fe2000f8e00ff */
[----:B----4-:R-:W-:Y:S01]  /*7250*/  MOV R11, UR5 ;  /* 0x00000005000b7c02 */ /* 0x010fe20008000f00 */
[----:B------:R-:W-:Y:S02]  /*7260*/  IMAD.U32 R10, RZ, RZ, UR4 ;  /* 0x00000004ff0a7e24 */ /* 0x000fe4000f8e00ff */
[----:B------:R-:W-:Y:S07]  /*7270*/  LEPC R20, `(.L_x_111) ;  /* 0x000000001014794e */ /* 0x000fee0000000000 */
[----:B-1-3--:R-:W-:Y:S05]  /*7280*/  CALL.ABS.NOINC R2 ;  /* 0x0000000002007343 */ /* 0x00afea0003c00000 */
.L_x_111:
[C---:B----4-:R-:W-:Y:S01]  /*7290*/  SHF.L.U32 R40, R48.reuse, 0x10, RZ ;  /* 0x0000001030287819 */ /* 0x050fe200000006ff */
[----:B------:R-:W-:Y:S05]  /*72a0*/  WARPSYNC.ALL ;  /* 0x0000000000007948 */ /* 0x000fea0003800000 */
[----:B------:R-:W-:Y:S01]  /*72b0*/  R2UR UR4, R39 ;  /* 0x00000000270472ca */ /* 0x000fe200000e0000 */
[----:B------:R-:W-:Y:S01]  /*72c0*/  BSSY.RECONVERGENT B0, `(.L_x_112) ;  /* 0x0000090000007945 */ /* 0x000fe20003800200 */
[----:B------:R-:W-:Y:S02]  /*72d0*/  LOP3.LUT R43, R48, 0xffff0000, RZ, 0xc0, !PT ;  /* 0xffff0000302b7812 */ /* 0x000fe400078ec0ff */
[----:B------:R-:W-:Y:S02]  /*72e0*/  LOP3.LUT R42, R49, 0xffff0000, RZ, 0xc0, !PT ;  /* 0xffff0000312a7812 */ /* 0x000fe400078ec0ff */
[----:B------:R-:W-:Y:S02]  /*72f0*/  SHF.L.U32 R45, R51, 0x10, RZ ;  /* 0x00000010332d7819 */ /* 0x000fe400000006ff */
[----:B------:R-:W-:Y:S02]  /*7300*/  ISETP.NE.AND P6, PT, R96, RZ, PT ;  /* 0x000000ff6000720c */ /* 0x000fe40003fc5270 */
[----:B-1----:R-:W-:Y:S02]  /*7310*/  MOV R52, UR46 ;  /* 0x0000002e00347c02 */ /* 0x002fe40008000f00 */
[----:B------:R-:W-:Y:S01]  /*7320*/  MOV R63, UR47 ;  /* 0x0000002f003f7c02 */ /* 0x000fe20008000f00 */
[----:B---3--:R-:W2:Y:S01]  /*7330*/  LDTM.16dp256bit.x8 R4, tmem[UR4+0x40] ;  /* 0x00004004000479ee */ /* 0x008ea200081a0000 */
[----:B------:R-:W-:Y:S02]  /*7340*/  LOP3.LUT R44, R75, 0xffff0000, RZ, 0xc0, !PT ;  /* 0xffff00004b2c7812 */ /* 0x000fe400078ec0ff */
[----:B------:R-:W-:Y:S02]  /*7350*/  ISETP.NE.AND P0, PT, R93, RZ, PT ;  /* 0x000000ff5d00720c */ /* 0x000fe40003f05270 */
[----:B------:R-:W-:Y:S03]  /*7360*/  LEA R102, R46, UR44, 0x3 ;  /* 0x0000002c2e667c11 */ /* 0x000fe6000f8e18ff */
[----:B------:R-:W-:Y:S02]  /*7370*/  @P6 LEA R52, R52, UR44, 0x3 ;  /* 0x0000002c34346c11 */ /* 0x000fe4000f8e18ff */
[----:B------:R-:W-:Y:S02]  /*7380*/  @P6 SHF.L.U32 R103, R90, 0x1f, RZ ;  /* 0x0000001f5a676819 */ /* 0x000fe400000006ff */
[----:B------:R-:W-:Y:S04]  /*7390*/  @P6 IADD3 R52, PT, PT, R52, 0x40, RZ ;  /* 0x0000004034346810 */ /* 0x000fe80007ffe0ff */
[----:B------:R-:W-:Y:S01]  /*73a0*/  @P6 PRMT R63, R63, 0x654, R52 ;  /* 0x000006543f3f6816 */ /* 0x000fe20000000034 */
[C---:B--2---:R-:W-:Y:S01]  /*73b0*/  FMUL R0, R38.reuse, R4 ;  /* 0x0000000426007220 */ /* 0x044fe20000400000 */
[C---:B------:R-:W-:Y:S01]  /*73c0*/  FMUL R2, R38.reuse, R5 ;  /* 0x0000000526027220 */ /* 0x040fe20000400000 */
[C---:B------:R-:W-:Y:S01]  /*73d0*/  FMUL R3, R38.reuse, R6 ;  /* 0x0000000626037220 */ /* 0x040fe20000400000 */
[----:B------:R-:W-:Y:S01]  /*73e0*/  FMUL R7, R38, R7 ;  /* 0x0000000726077220 */ /* 0x000fe20000400000 */
[----:B------:R-:W-:Y:S01]  /*73f0*/  FFMA R0, R41, R40, R0 ;  /* 0x0000002829007223 */ /* 0x000fe20000000000 */
[----:B------:R-:W-:Y:S01]  /*7400*/  SHF.L.U32 R40, R49, 0x10, RZ ;  /* 0x0000001031287819 */ /* 0x000fe200000006ff */
[C---:B------:R-:W-:Y:S01]  /*7410*/  FFMA R2, R41.reuse, R43, R2 ;  /* 0x0000002b29027223 */ /* 0x040fe20000000002 */
[----:B------:R-:W-:Y:S01]  /*7420*/  SHF.L.U32 R43, R50, 0x10, RZ ;  /* 0x00000010322b7819 */ /* 0x000fe200000006ff */
[C---:B------:R-:W-:Y:S01]  /*7430*/  FMUL R4, R38.reuse, R8 ;  /* 0x0000000826047220 */ /* 0x040fe20000400000 */
[----:B------:R-:W-:Y:S01]  /*7440*/  FMUL R5, R38, R9 ;  /* 0x0000000926057220 */ /* 0x000fe20000400000 */
[C---:B------:R-:W-:Y:S01]  /*7450*/  FFMA R3, R41.reuse, R40, R3 ;  /* 0x0000002829037223 */ /* 0x040fe20000000003 */
[----:B------:R-:W-:Y:S01]  /*7460*/  LOP3.LUT R40, R50, 0xffff0000, RZ, 0xc0, !PT ;  /* 0xffff000032287812 */ /* 0x000fe200078ec0ff */
[----:B------:R-:W-:Y:S01]  /*7470*/  FFMA R7, R41, R42, R7 ;  /* 0x0000002a29077223 */ /* 0x000fe20000000007 */
[----:B------:R-:W-:Y:S01]  /*7480*/  LOP3.LUT R42, R51, 0xffff0000, RZ, 0xc0, !PT ;  /* 0xffff0000332a7812 */ /* 0x000fe200078ec0ff */
[----:B------:R-:W-:Y:S01]  /*7490*/  FMUL R6, R38, R10 ;  /* 0x0000000a26067220 */ /* 0x000fe20000400000 */
[----:B------:R-:W-:Y:S01]  /*74a0*/  F2FP.BF16.F32.PACK_AB R52, R2, R0 ;  /* 0x000000000234723e */ /* 0x000fe200000010ff */
[----:B------:R-:W-:Y:S01]  /*74b0*/  FMUL R11, R38, R11 ;  /* 0x0000000b260b7220 */ /* 0x000fe20000400000 */
[----:B------:R-:W-:Y:S01]  /*74c0*/  F2FP.BF16.F32.PACK_AB R53, R7, R3 ;  /* 0x000000030735723e */ /* 0x000fe200000010ff */
        /* <DEDUP_REMOVED lines=52> */
[----:B------:R1:W-:Y:S01]  /*7810*/  STSM.16.M88.4 [R98+0x2400], R52 ;  /* 0x0024003462007844 */ /* 0x0003e20000000200 */
[----:B------:R-:W-:Y:S01]  /*7820*/  F2FP.BF16.F32.PACK_AB R105, R23, R18 ;  /* 0x000000121769723e */ /* 0x000fe200000010ff */
[C---:B------:R-:W-:Y:S01]  /*7830*/  FMUL R21, R38.reuse, R25 ;  /* 0x0000001926157220 */ /* 0x040fe20000400000 */
[----:B------:R-:W-:Y:S01]  /*7840*/  FMUL R22, R38, R26 ;  /* 0x0000001a26167220 */ /* 0x000fe20000400000 */
[----:B------:R-:W-:Y:S01]  /*7850*/  FFMA R20, R41, R40, R20 ;  /* 0x0000002829147223 */ /* 0x000fe20000000014 */
[----:B------:R-:W-:Y:S03]  /*7860*/  LOP3.LUT R40, R67, 0xffff0000, RZ, 0xc0, !PT ;  /* 0xffff000043287812 */ /* 0x000fe600078ec0ff */
[----:B------:R1:W-:Y:S01]  /*7870*/  STSM.16.M88.4 [R97+0x2400], R68 ;  /* 0x0024004461007844 */ /* 0x0003e20000000200 */
[C---:B------:R-:W-:Y:S01]  /*7880*/  FFMA R21, R41.reuse, R42, R21 ;  /* 0x0000002a29157223 */ /* 0x040fe20000000015 */
[C---:B------:R-:W-:Y:S01]  /*7890*/  LOP3.LUT R42, R72.reuse, 0xffff0000, RZ, 0xc0, !PT ;  /* 0xffff0000482a7812 */ /* 0x040fe200078ec0ff */
[C---:B------:R-:W-:Y:S01]  /*78a0*/  FFMA R22, R41.reuse, R43, R22 ;  /* 0x0000002b29167223 */ /* 0x040fe20000000016 */
[----:B------:R-:W-:Y:S01]  /*78b0*/  SHF.L.U32 R43, R72, 0x10, RZ ;  /* 0x00000010482b7819 */ /* 0x000fe200000006ff */
[C---:B------:R-:W-:Y:S01]  /*78c0*/  FMUL R27, R38.reuse, R27 ;  /* 0x0000001b261b7220 */ /* 0x040fe20000400000 */
[C---:B------:R-:W-:Y:S01]  /*78d0*/  FMUL R24, R38.reuse, R28 ;  /* 0x0000001c26187220 */ /* 0x040fe20000400000 */
[C---:B------:R-:W-:Y:S01]  /*78e0*/  FMUL R25, R38.reuse, R29 ;  /* 0x0000001d26197220 */ /* 0x040fe20000400000 */
[C---:B------:R-:W-:Y:S01]  /*78f0*/  FMUL R26, R38.reuse, R30 ;  /* 0x0000001e261a7220 */ /* 0x040fe20000400000 */
[C---:B------:R-:W-:Y:S01]  /*7900*/  FFMA R27, R41.reuse, R40, R27 ;  /* 0x00000028291b7223 */ /* 0x040fe2000000001b */
[----:B------:R-:W-:Y:S01]  /*7910*/  FFMA R24, R41, R43, R24 ;  /* 0x0000002b29187223 */ /* 0x000fe20000000018 */
[----:B------:R-:W-:Y:S01]  /*7920*/  LOP3.LUT R40, R73, 0xffff0000, RZ, 0xc0, !PT ;  /* 0xffff000049287812 */ /* 0x000fe200078ec0ff */
[C---:B------:R-:W-:Y:S01]  /*7930*/  FFMA R25, R41.reuse, R42, R25 ;  /* 0x0000002a29197223 */ /* 0x040fe20000000019 */
[----:B------:R-:W-:Y:S01]  /*7940*/  FMUL R31, R38, R31 ;  /* 0x0000001f261f7220 */ /* 0x000fe20000400000 */
[----:B------:R-:W-:Y:S01]  /*7950*/  SHF.L.U32 R43, R74, 0x10, RZ ;  /* 0x000000104a2b7819 */ /* 0x000fe200000006ff */
[----:B------:R-:W-:Y:S01]  /*7960*/  FFMA R26, R41, R45, R26 ;  /* 0x0000002d291a7223 */ /* 0x000fe2000000001a */
[----:B------:R-:W-:Y:S01]  /*7970*/  FMUL R28, R38, R32 ;  /* 0x00000020261c7220 */ /* 0x000fe20000400000 */
[----:B------:R-:W-:Y:S01]  /*7980*/  LOP3.LUT R42, R74, 0xffff0000, RZ, 0xc0, !PT ;  /* 0xffff00004a2a7812 */ /* 0x000fe200078ec0ff */
[C---:B------:R-:W-:Y:S01]  /*7990*/  FMUL R29, R38.reuse, R33 ;  /* 0x00000021261d7220 */ /* 0x040fe20000400000 */
[----:B------:R-:W-:Y:S01]  /*79a0*/  SHF.L.U32 R45, R75, 0x10, RZ ;  /* 0x000000104b2d7819 */ /* 0x000fe200000006ff */
[C---:B------:R-:W-:Y:S01]  /*79b0*/  FMUL R30, R38.reuse, R34 ;  /* 0x00000022261e7220 */ /* 0x040fe20000400000 */
[C---:B------:R-:W-:Y:S01]  /*79c0*/  FFMA R31, R41.reuse, R40, R31 ;  /* 0x00000028291f7223 */ /* 0x040fe2000000001f */
        /* <DEDUP_REMOVED lines=9> */
[----:B------:R1:W-:Y:S01]  /*7a60*/  STSM.16.M88.4 [R100+0x2000], R104 ;  /* 0x0020006864007844 */ /* 0x0003e20000000200 */
[----:B------:R-:W-:Y:S02]  /*7a70*/  F2FP.BF16.F32.PACK_AB R110, R29, R28 ;  /* 0x0000001c1d6e723e */ /* 0x000fe400000010ff */
[----:B------:R-:W-:Y:S05]  /*7a80*/  F2FP.BF16.F32.PACK_AB R111, R35, R30 ;  /* 0x0000001e236f723e */ /* 0x000fea00000010ff */
[----:B------:R1:W-:Y:S01]  /*7a90*/  STSM.16.M88.4 [R101+0x2000], R108 ;  /* 0x0020006c65007844 */ /* 0x0003e20000000200 */
        /* <DEDUP_REMOVED lines=9> */
[----:B------:R-:W-:Y:S02]  /*7b30*/  UIADD3 UR9, UPT, UPT, UR49, 0x40, URZ ;  /* 0x0000004031097890 */ /* 0x000fe4000fffe0ff */
[----:B------:R-:W-:Y:S01]  /*7b40*/  UIADD3 UR8, UPT, UPT, UR44, 0x2400, URZ ;  /* 0x000024002c087890 */ /* 0x000fe2000fffe0ff */
[----:B------:R-:W-:Y:S01]  /*7b50*/  UMOV UR10, UR50 ;  /* 0x00000032000a7c82 */ /* 0x000fe20008000000 */
[----:B------:R-:W-:Y:S01]  /*7b60*/  UMOV UR11, UR36 ;  /* 0x00000024000b7c82 */ /* 0x000fe20008000000 */
[----:B--2---:R-:W-:Y:S04]  /*7b70*/  UIADD3 UR4, UP0, UPT, UR6, 0x680, URZ ;  /* 0x0000068006047890 */ /* 0x004fe8000ff1e0ff */
[----:B------:R-:W-:Y:S09]  /*7b80*/  UIADD3.X UR5, UPT, UPT, URZ, UR7, URZ, UP0, !UPT ;  /* 0x00000007ff057290 */ /* 0x000ff200087fe4ff */
[----:B------:R2:W-:Y:S01]  /*7b90*/  UTMASTG.3D [UR8], [UR4] ;  /* 0x00000008040073b5 */ /* 0x0005e20008010000 */
[----:B------:R0:W-:Y:S01]  /*7ba0*/  UTMACMDFLUSH ;  /* 0x00000000000079b7 */ /* 0x0001e20000000000 */
[----:B--2---:R-:W-:Y:S04]  /*7bb0*/  DEPBAR.LE SB0, 0x1 ;  /* 0x000080400000791a */ /* 0x004fe80000000000 */
.L_x_113:
[----:B------:R-:W-:Y:S05]  /*7bc0*/  BSYNC.RECONVERGENT B0 ;  /* 0x0000000000007941 */ /* 0x000fea0003800200 */
.L_x_112:
[----:B------:R-:W-:Y:S01]  /*7bd0*/  BAR.SYNC.DEFER_BLOCKING 0x1, 0x80 ;  /* 0x0042000000007b1d */ /* 0x000fe20000010000 */
[----:B------:R-:W-:Y:S04]  /*7be0*/  UIADD3 UR4, UPT, UPT, UR46, 0x1, URZ ;  /* 0x000000012e047890 */ /* 0x000fe8000fffe0ff */
[----:B------:R-:W-:Y:S04]  /*7bf0*/  UISETP.NE.AND UP0, UPT, UR4, 0x4, UPT ;  /* 0x000000040400788c */ /* 0x000fe8000bf05270 */
[----:B------:R-:W-:Y:S01]  /*7c00*/  USEL UR45, UR4, URZ, UP0 ;  /* 0x000000ff042d7287 */ /* 0x000fe20008000000 */
[----:B------:R2:W-:Y:S01]  /*7c10*/  @P6 SYNCS.ARRIVE.TRANS64.RED.A1T0 RZ, [R63+URZ], RZ ;  /* 0x000000ff3fff69a7 */ /* 0x0005e200081004ff */
[----:B------:R-:W-:Y:S01]  /*7c20*/  BSSY B1, `(.L_x_114) ;  /* 0x0000018000017945 */ /* 0x000fe20003800000 */
[----:B------:R-:W3:Y:S02]  /*7c30*/  @P6 SYNCS.PHASECHK.TRANS64.TRYWAIT P0, [R102+URZ+0x20], R103 ;  /* 0x00002067660065a7 */ /* 0x000ee400080011ff */
[----:B---3--:R-:W-:Y:S01]  /*7c40*/  @P6 SEL R60, RZ, 0x1, !P0 ;  /* 0x00000001ff3c6807 */ /* 0x008fe20004000000 */
[----:B--2---:R-:W-:Y:S06]  /*7c50*/  @!P6 BRA `(.L_x_115) ;  /* 0x000000000050e947 */ /* 0x004fec0003800000 */
        /* <DEDUP_REMOVED lines=8> */
[----:B------:R-:W-:Y:S04]  /*7ce0*/  SHF.L.U32 R5, R90, 0x1f, RZ ;  /* 0x0000001f5a057819 */ /* 0x000fe800000006ff */
[----:B------:R-:W2:Y:S02]  /*7cf0*/  SYNCS.PHASECHK.TRANS64.TRYWAIT P0, [R102+URZ+0x20], R5 ;  /* 0x00002005660075a7 */ /* 0x000ea400080011ff */
[----:B--2---:R-:W-:Y:S05]  /*7d00*/  @!P0 BRA `(.L_x_118) ;  /* 0x0000002400508947 */ /* 0x004fea0003800000 */
.L_x_117:
[----:B------:R-:W-:Y:S05]  /*7d10*/  BSYNC B0 ;  /* 0x0000000000007941 */ /* 0x000fea0003800000 */
.L_x_116:
[----:B------:R-:W-:Y:S02]  /*7d20*/  ISETP.NE.AND P0, PT, R61, RZ, PT ;  /* 0x000000ff3d00720c */ /* 0x000fe40003f05270 */
[----:B------:R-:W-:Y:S11]  /*7d30*/  IADD3 R46, PT, PT, R46, 0x1, RZ ;  /* 0x000000012e2e7810 */ /* 0x000ff60007ffe0ff */
[----:B------:R-:W-:Y:S01]  /*7d40*/  @P0 IMAD.IADD R4, R91, 0x1, R0 ;  /* 0x000000015b040824 */ /* 0x000fe200078e0200 */
[----:B------:R-:W-:Y:S05]  /*7d50*/  @P0 WARPSYNC.ALL ;  /* 0x0000000000000948 */ /* 0x000fea0003800000 */
[----:B------:R3:W4:Y:S04]  /*7d60*/  @P0 LDSM.16.M88.4 R48, [R3+UR44+0x400] ;  /* 0x0004002c0330083b */ /* 0x0007280008000200 */
[----:B------:R3:W1:Y:S04]  /*7d70*/  @P0 LDSM.16.M88.4 R56, [R2+0x400] ;  /* 0x000400000238083b */ /* 0x0006680000000200 */
[----:B------:R3:W1:Y:S04]  /*7d80*/  @P0 LDSM.16.M88.4 R64, [R0+0x400] ;  /* 0x000400000040083b */ /* 0x0006680000000200 */
[----:B------:R3:W1:Y:S02]  /*7d90*/  @P0 LDSM.16.M88.4 R72, [R4+0x400] ;  /* 0x000400000448083b */ /* 0x0006640000000200 */
.L_x_115:
[----:B------:R-:W-:Y:S05]  /*7da0*/  BSYNC B1 ;  /* 0x0000000000017941 */ /* 0x000fea0003800000 */
.L_x_114:
[----:B---3--:R-:W-:Y:S05]  /*7db0*/  VIADD R3, R39, 0x80 ;  /* 0x0000008027037836 */ /* 0x008fea0000000000 */
[----:B------:R-:W-:Y:S04]  /*7dc0*/  SHF.R.U32.HI R3, RZ, 0x15, R3 ;  /* 0x00000015ff037819 */ /* 0x000fe80000011603 */
[----:B------:R-:W-:Y:S11]  /*7dd0*/  LOP3.LUT P0, RZ, R3, 0x3, R82, 0x48, !PT ;  /* 0x0000000303ff7812 */ /* 0x000ff60007804852 */
[----:B------:R-:W-:Y:S02]  /*7de0*/  @!UPT UIADD3 URZ, UPT, UPT, URZ, URZ, URZ ;  /* 0x000000fffffff290 */ /* 0x000fe4000fffe0ff */
[----:B------:R-:W-:Y:S05]  /*7df0*/  @!P0 BRA `(.L_x_119) ;  /* 0x0000000000408947 */ /* 0x000fea0003800000 */
[----:B------:R-:W2:Y:S01]  /*7e00*/  LDCU.64 UR8, c[0x4][0x70] ;  /* 0x01000e00ff0877ac */ /* 0x000ea20008000a00 */
[----:B------:R-:W-:Y:S01]  /*7e10*/  MOV R3, 0x0 ;  /* 0x0000000000037802 */ /* 0x000fe20000000f00 */
[----:B------:R-:W-:Y:S02]  /*7e20*/  HFMA2 R12, -RZ, RZ, 0, 5.9604644775390625e-08 ;  /* 0x00000001ff0c7431 */ /* 0x000fe400000001ff */
[----:B------:R-:W-:Y:S02]  /*7e30*/  IMAD.MOV.U32 R8, RZ, RZ, 0x192 ;  /* 0x00000192ff087424 */ /* 0x000fe400078e00ff */
[----:B------:R-:W-:Y:S01]  /*7e40*/  IMAD.MOV.U32 R13, RZ, RZ, RZ ;  /* 0x000000ffff0d7224 */ /* 0x000fe200078e00ff */
[----:B------:R-:W3:Y:S01]  /*7e50*/  LDCU.64 UR6, c[0x4][0x78] ;  /* 0x01000f00ff0677ac */ /* 0x000ee20008000a00 */
[----:B------:R-:W1:Y:S01]  /*7e60*/  LDC.64 R2, c[0x4][R3] ;  /* 0x0100000003027b82 */ /* 0x000e620000000a00 */
[----:B------:R-:W5:Y:S01]  /*7e70*/  LDCU.64 UR4, c[0x4][0x10] ;  /* 0x01000200ff0477ac */ /* 0x000f620008000a00 */
[----:B--2---:R-:W-:Y:S01]  /*7e80*/  MOV R5, UR9 ;  /* 0x0000000900057c02 */ /* 0x004fe20008000f00 */
[----:B------:R-:W-:Y:S01]  /*7e90*/  IMAD.U32 R4, RZ, RZ, UR8 ;  /* 0x00000008ff047e24 */ /* 0x000fe2000f8e00ff */
[----:B---3--:R-:W-:Y:S01]  /*7ea0*/  MOV R7, UR7 ;  /* 0x0000000700077c02 */ /* 0x008fe20008000f00 */
[----:B------:R-:W-:Y:S01]  /*7eb0*/  IMAD.U32 R6, RZ, RZ, UR6 ;  /* 0x00000006ff067e24 */ /* 0x000fe2000f8e00ff */
[----:B-----5:R-:W-:Y:S01]  /*7ec0*/  MOV R11, UR5 ;  /* 0x00000005000b7c02 */ /* 0x020fe20008000f00 */
[----:B------:R-:W-:Y:S02]  /*7ed0*/  IMAD.U32 R10, RZ, RZ, UR4 ;  /* 0x00000004ff0a7e24 */ /* 0x000fe4000f8e00ff */
[----:B------:R-:W-:Y:S07]  /*7ee0*/  LEPC R20, `(.L_x_119) ;  /* 0x000000001014794e */ /* 0x000fee0000000000 */
[----:B-1--4-:R-:W-:Y:S05]  /*7ef0*/  CALL.ABS.NOINC R2 ;  /* 0x0000000002007343 */ /* 0x012fea0003c00000 */
.L_x_119:
        /* <DEDUP_REMOVED lines=10> */
[----:B--2---:R-:W1:Y:S01]  /*7fa0*/  LDTM.16dp256bit.x8 R4, tmem[UR4+0x80] ;  /* 0x00008004000479ee */ /* 0x004e6200081a0000 */
[----:B------:R-:W-:Y:S02]  /*7fb0*/  LOP3.LUT R44, R75, 0xffff0000, RZ, 0xc0, !PT ;  /* 0xffff00004b2c7812 */ /* 0x000fe400078ec0ff */
[----:B------:R-:W-:Y:S02]  /*7fc0*/  ISETP.NE.AND P0, PT, R93, RZ, PT ;  /* 0x000000ff5d00720c */ /* 0x000fe40003f05270 */
[----:B------:R-:W-:Y:S03]  /*7fd0*/  LEA R103, R46, UR44, 0x3 ;  /* 0x0000002c2e677c11 */ /* 0x000fe6000f8e18ff */
[----:B------:R-:W-:Y:S02]  /*7fe0*/  @P6 LEA R52, R52, UR44, 0x3 ;  /* 0x0000002c34346c11 */ /* 0x000fe4000f8e18ff */
[----:B------:R-:W-:Y:S02]  /*7ff0*/  @P6 SHF.L.U32 R102, R90, 0x1f, RZ ;  /* 0x0000001f5a666819 */ /* 0x000fe400000006ff */
[----:B------:R-:W-:Y:S04]  /*8000*/  @P6 IADD3 R52, PT, PT, R52, 0x40, RZ ;  /* 0x0000004034346810 */ /* 0x000fe80007ffe0ff */
[----:B------:R-:W-:Y:S01]  /*8010*/  @P6 PRMT R63, R63, 0x654, R52 ;  /* 0x000006543f3f6816 */ /* 0x000fe20000000034 */
[C---:B-1----:R-:W-:Y:S01]  /*8020*/  FMUL R0, R38.reuse, R4 ;  /* 0x0000000426007220 */ /* 0x042fe20000400000 */
        /* <DEDUP_REMOVED lines=128> */
.L_x_121:
[----:B------:R-:W-:Y:S05]  /*8830*/  BSYNC.RECONVERGENT B0 ;  /* 0x0000000000007941 */ /* 0x000fea0003800200 */
.L_x_120:
        /* <DEDUP_REMOVED lines=20> */
.L_x_125:
[----:B------:R-:W-:Y:S05]  /*8980*/  BSYNC B0 ;  /* 0x0000000000007941 */ /* 0x000fea0003800000 */
.L_x_124:
[----:B------:R-:W-:Y:S11]  /*8990*/  ISETP.NE.AND P0, PT, R61, RZ, PT ;  /* 0x000000ff3d00720c */ /* 0x000ff60003f05270 */
[----:B------:R-:W-:Y:S02]  /*89a0*/  @!UPT UIADD3 URZ, UPT, UPT, URZ, URZ, URZ ;  /* 0x000000fffffff290 */ /* 0x000fe4000fffe0ff */
[----:B--2---:R-:W-:Y:S01]  /*89b0*/  @P0 IADD3 R0, PT, PT, R91, R62, RZ ;  /* 0x0000003e5b000210 */ /* 0x004fe20007ffe0ff */
[----:B------:R-:W-:Y:S05]  /*89c0*/  @P0 WARPSYNC.ALL ;  /* 0x0000000000000948 */ /* 0x000fea0003800000 */
[----:B------:R2:W3:Y:S04]  /*89d0*/  @P0 LDSM.16.M88.4 R48, [R46+UR44+0x400] ;  /* 0x0004002c2e30083b */ /* 0x0004e80008000200 */
[----:B------:R2:W4:Y:S04]  /*89e0*/  @P0 LDSM.16.M88.4 R56, [R2+0x400] ;  /* 0x000400000238083b */ /* 0x0005280000000200 */
[----:B------:R2:W1:Y:S04]  /*89f0*/  @P0 LDSM.16.M88.4 R64, [R62+0x400] ;  /* 0x000400003e40083b */ /* 0x0004680000000200 */
[----:B------:R2:W1:Y:S02]  /*8a00*/  @P0 LDSM.16.M88.4 R72, [R0+0x400] ;  /* 0x000400000048083b */ /* 0x0004640000000200 */
.L_x_123:
[----:B------:R-:W-:Y:S05]  /*8a10*/  BSYNC B1 ;  /* 0x0000000000017941 */ /* 0x000fea0003800000 */
.L_x_122:
        /* <DEDUP_REMOVED lines=10> */
[----:B------:R-:W3:Y:S01]  /*8ac0*/  LDCU.64 UR6, c[0x4][0x78] ;  /* 0x01000f00ff0677ac */ /* 0x000ee20008000a00 */
[----:B--2---:R-:W2:Y:S01]  /*8ad0*/  LDC.64 R2, c[0x4][R3] ;  /* 0x0100000003027b82 */ /* 0x004ea20000000a00 */
[----:B------:R-:W4:Y:S01]  /*8ae0*/  LDCU.64 UR4, c[0x4][0x10] ;  /* 0x01000200ff0477ac */ /* 0x000f220008000a00 */
[----:B-----5:R-:W-:Y:S01]  /*8af0*/  MOV R5, UR9 ;  /* 0x0000000900057c02 */ /* 0x020fe20008000f00 */
[----:B------:R-:W-:Y:S01]  /*8b00*/  IMAD.U32 R4, RZ, RZ, UR8 ;  /* 0x00000008ff047e24 */ /* 0x000fe2000f8e00ff */
[----:B---3--:R-:W-:Y:S01]  /*8b10*/  MOV R7, UR7 ;  /* 0x0000000700077c02 */ /* 0x008fe20008000f00 */
[----:B------:R-:W-:Y:S01]  /*8b20*/  IMAD.U32 R6, RZ, RZ, UR6 ;  /* 0x00000006ff067e24 */ /* 0x000fe2000f8e00ff */
[----:B----4-:R-:W-:Y:S01]  /*8b30*/  MOV R11, UR5 ;  /* 0x00000005000b7c02 */ /* 0x010fe20008000f00 */
[----:B------:R-:W-:Y:S02]  /*8b40*/  IMAD.U32 R10, RZ, RZ, UR4 ;  /* 0x00000004ff0a7e24 */ /* 0x000fe4000f8e00ff */
[----:B------:R-:W-:Y:S07]  /*8b50*/  LEPC R20, `(.L_x_127) ;  /* 0x000000001014794e */ /* 0x000fee0000000000 */
[----:B-12---:R-:W-:Y:S05]  /*8b60*/  CALL.ABS.NOINC R2 ;  /* 0x0000000002007343 */ /* 0x006fea0003c00000 */
.L_x_127:
[----:B------:R-:W-:Y:S01]  /*8b70*/  ISETP.NE.AND P0, PT, R93, RZ, PT ;  /* 0x000000ff5d00720c */ /* 0x000fe20003f05270 */
[----:B------:R-:W-:Y:S05]  /*8b80*/  WARPSYNC.ALL ;  /* 0x0000000000007948 */ /* 0x000fea0003800000 */
[----:B------:R-:W-:Y:S01]  /*8b90*/  R2UR UR4, R39 ;  /* 0x00000000270472ca */ /* 0x000fe200000e0000 */
[----:B------:R-:W-:Y:S01]  /*8ba0*/  BSSY.RECONVERGENT B0, `(.L_x_128) ;  /* 0x000008d000007945 */ /* 0x000fe20003800200 */
[C---:B---3--:R-:W-:Y:S02]  /*8bb0*/  SHF.L.U32 R40, R48.reuse, 0x10, RZ ;  /* 0x0000001030287819 */ /* 0x048fe400000006ff */
[----:B------:R-:W-:Y:S02]  /*8bc0*/  LOP3.LUT R42, R48, 0xffff0000, RZ, 0xc0, !PT ;  /* 0xffff0000302a7812 */ /* 0x000fe400078ec0ff */
[C---:B------:R-:W-:Y:S02]  /*8bd0*/  SHF.L.U32 R43, R49.reuse, 0x10, RZ ;  /* 0x00000010312b7819 */ /* 0x040fe400000006ff */
[----:B------:R-:W-:Y:S02]  /*8be0*/  LOP3.LUT R44, R49, 0xffff0000, RZ, 0xc0, !PT ;  /* 0xffff0000312c7812 */ /* 0x000fe400078ec0ff */
[C---:B------:R-:W-:Y:S02]  /*8bf0*/  SHF.L.U32 R45, R50.reuse, 0x10, RZ ;  /* 0x00000010322d7819 */ /* 0x040fe400000006ff */
[----:B--2---:R-:W-:Y:S01]  /*8c00*/  LOP3.LUT R46, R50, 0xffff0000, RZ, 0xc0, !PT ;  /* 0xffff0000322e7812 */ /* 0x004fe200078ec0ff */
[----:B------:R-:W2:Y:S01]  /*8c10*/  LDTM.16dp256bit.x8 R4, tmem[UR4+0xc0] ;  /* 0x0000c004000479ee */ /* 0x000ea200081a0000 */
[C---:B------:R-:W-:Y:S01]  /*8c20*/  SHF.L.U32 R47, R51.reuse, 0x10, RZ ;  /* 0x00000010332f7819 */ /* 0x040fe200000006ff */
[----:B------:R-:W-:Y:S01]  /*8c30*/  NOP ;  /* 0x0000000000007918 */ /* 0x000fe20000000000 */
[----:B------:R-:W-:Y:S02]  /*8c40*/  LOP3.LUT R49, R51, 0xffff0000, RZ, 0xc0, !PT ;  /* 0xffff000033317812 */ /* 0x000fe400078ec0ff */
[----:B------:R-:W-:Y:S02]  /*8c50*/  R2UR UR5, R99 ;  /* 0x00000000630572ca */ /* 0x000fe400000e0000 */
[C---:B----4-:R-:W-:Y:S02]  /*8c60*/  SHF.L.U32 R48, R56.reuse, 0x10, RZ ;  /* 0x0000001038307819 */ /* 0x050fe400000006ff */
[----:B------:R-:W-:Y:S02]  /*8c70*/  LOP3.LUT R51, R56, 0xffff0000, RZ, 0xc0, !PT ;  /* 0xffff000038337812 */ /* 0x000fe400078ec0ff */
[C---:B------:R-:W-:Y:S02]  /*8c80*/  SHF.L.U32 R50, R57.reuse, 0x10, RZ ;  /* 0x0000001039327819 */ /* 0x040fe400000006ff */
[----:B-1----:R-:W-:Y:S02]  /*8c90*/  LOP3.LUT R52, R57, 0xffff0000, RZ, 0xc0, !PT ;  /* 0xffff000039347812 */ /* 0x002fe400078ec0ff */
[C---:B------:R-:W-:Y:S02]  /*8ca0*/  SHF.L.U32 R53, R58.reuse, 0x10, RZ ;  /* 0x000000103a357819 */ /* 0x040fe400000006ff */
[----:B------:R-:W-:Y:S01]  /*8cb0*/  LOP3.LUT R54, R58, 0xffff0000, RZ, 0xc0, !PT ;  /* 0xffff00003a367812 */ /* 0x000fe200078ec0ff */
[----:B------:R-:W-:Y:S01]  /*8cc0*/  UIADD3 UR4, UPT, UPT, UR5, 0xb0, URZ ;  /* 0x000000b005047890 */ /* 0x000fe2000fffe0ff */
[C---:B------:R-:W-:Y:S02]  /*8cd0*/  SHF.L.U32 R55, R59.reuse, 0x10, RZ ;  /* 0x000000103b377819 */ /* 0x040fe400000006ff */
[----:B------:R-:W-:Y:S01]  /*8ce0*/  LOP3.LUT R56, R59, 0xffff0000, RZ, 0xc0, !PT ;  /* 0xffff00003b387812 */ /* 0x000fe200078ec0ff */
[----:B------:R-:W-:Y:S01]  /*8cf0*/  UPRMT UR4, UR47, 0x654, UR4 ;  /* 0x000006542f047896 */ /* 0x000fe20008000004 */
[----:B------:R-:W-:Y:S01]  /*8d00*/  SHF.L.U32 R57, R64, 0x10, RZ ;  /* 0x0000001040397819 */ /* 0x000fe200000006ff */
[C---:B--2---:R-:W-:Y:S01]  /*8d10*/  FMUL R4, R38.reuse, R4 ;  /* 0x0000000426047220 */ /* 0x044fe20000400000 */
[C---:B------:R-:W-:Y:S01]  /*8d20*/  FMUL R5, R38.reuse, R5 ;  /* 0x0000000526057220 */ /* 0x040fe20000400000 */
[----:B------:R-:W-:Y:S01]  /*8d30*/  FMUL R6, R38, R6 ;  /* 0x0000000626067220 */ /* 0x000fe20000400000 */
[----:B------:R-:W-:Y:S01]  /*8d40*/  LOP3.LUT R58, R64, 0xffff0000, RZ, 0xc0, !PT ;  /* 0xffff0000403a7812 */ /* 0x000fe200078ec0ff */
[C---:B------:R-:W-:Y:S01]  /*8d50*/  FFMA R4, R41.reuse, R40, R4 ;  /* 0x0000002829047223 */ /* 0x040fe20000000004 */
[----:B------:R-:W-:Y:S01]  /*8d60*/  FFMA R5, R41, R42, R5 ;  /* 0x0000002a29057223 */ /* 0x000fe20000000005 */
[----:B------:R-:W-:Y:S01]  /*8d70*/  SHF.L.U32 R59, R65, 0x10, RZ ;  /* 0x00000010413b7819 */ /* 0x000fe200000006ff */
[----:B------:R-:W-:Y:S01]  /*8d80*/  SYNCS.ARRIVE.TRANS64.RED.A1T0 RZ, [UR4], RZ ;  /* 0x000000ffffff79a7 */ /* 0x000fe20008100404 */
[----:B------:R-:W-:Y:S01]  /*8d90*/  FFMA R6, R41, R43, R6 ;  /* 0x0000002b29067223 */ /* 0x000fe20000000006 */
[C---:B------:R-:W-:Y:S01]  /*8da0*/  FMUL R7, R38.reuse, R7 ;  /* 0x0000000726077220 */ /* 0x040fe20000400000 */
[----:B------:R-:W-:Y:S01]  /*8db0*/  LOP3.LUT R60, R65, 0xffff0000, RZ, 0xc0, !PT ;  /* 0xffff0000413c7812 */ /* 0x000fe200078ec0ff */
[C---:B------:R-:W-:Y:S01]  /*8dc0*/  FMUL R8, R38.reuse, R8 ;  /* 0x0000000826087220 */ /* 0x040fe20000400000 */
[----:B------:R-:W-:Y:S01]  /*8dd0*/  F2FP.BF16.F32.PACK_AB R104, R5, R4 ;  /* 0x000000040568723e */ /* 0x000fe200000010ff */
[C---:B------:R-:W-:Y:S01]  /*8de0*/  FFMA R7, R41.reuse, R44, R7 ;  /* 0x0000002c29077223 */ /* 0x040fe20000000007 */
[----:B------:R-:W-:Y:S01]  /*8df0*/  FMUL R9, R38, R9 ;  /* 0x0000000926097220 */ /* 0x000fe20000400000 */
[----:B------:R-:W-:Y:S01]  /*8e00*/  FFMA R8, R41, R45, R8 ;  /* 0x0000002d29087223 */ /* 0x000fe20000000008 */
[----:B------:R-:W-:Y:S01]  /*8e10*/  SHF.L.U32 R61, R66, 0x10, RZ ;  /* 0x00000010423d7819 */ /* 0x000fe200000006ff */
[C---:B------:R-:W-:Y:S01]  /*8e20*/  FMUL R0, R38.reuse, R10 ;  /* 0x0000000a26007220 */ /* 0x040fe20000400000 */
[----:B------:R-:W-:Y:S01]  /*8e30*/  F2FP.BF16.F32.PACK_AB R105, R7, R6 ;  /* 0x000000060769723e */ /* 0x000fe200000010ff */
[C---:B------:R-:W-:Y:S01]  /*8e40*/  FFMA R9, R41.reuse, R46, R9 ;  /* 0x0000002e29097223 */ /* 0x040fe20000000009 */
[----:B------:R-:W-:Y:S01]  /*8e50*/  FMUL R2, R38, R11 ;  /* 0x0000000b26027220 */ /* 0x000fe20000400000 */
[----:B------:R-:W-:Y:S01]  /*8e60*/  FFMA R0, R41, R47, R0 ;  /* 0x0000002f29007223 */ /* 0x000fe20000000000 */
[----:B------:R-:W-:Y:S01]  /*8e70*/  LOP3.LUT R62, R66, 0xffff0000, RZ, 0xc0, !PT ;  /* 0xffff0000423e7812 */ /* 0x000fe200078ec0ff */
[C---:B------:R-:W-:Y:S01]  /*8e80*/  FMUL R3, R38.reuse, R12 ;  /* 0x0000000c26037220 */ /* 0x040fe20000400000 */
[----:B------:R-:W-:Y:S01]  /*8e90*/  F2FP.BF16.F32.PACK_AB R106, R9, R8 ;  /* 0x00000008096a723e */ /* 0x000fe200000010ff */
[C---:B------:R-:W-:Y:S01]  /*8ea0*/  FFMA R2, R41.reuse, R49, R2 ;  /* 0x0000003129027223 */ /* 0x040fe20000000002 */
[C---:B------:R-:W-:Y:S01]  /*8eb0*/  FMUL R10, R38.reuse, R13 ;  /* 0x0000000d260a7220 */ /* 0x040fe20000400000 */
[----:B------:R-:W-:Y:S01]  /*8ec0*/  FFMA R3, R41, R48, R3 ;  /* 0x0000003029037223 */ /* 0x000fe20000000003 */
[----:B------:R-:W-:Y:S01]  /*8ed0*/  SHF.L.U32 R63, R67, 0x10, RZ ;  /* 0x00000010433f7819 */ /* 0x000fe200000006ff */
[----:B------:R-:W-:Y:S01]  /*8ee0*/  FMUL R11, R38, R14 ;  /* 0x0000000e260b7220 */ /* 0x000fe20000400000 */
[----:B------:R-:W-:Y:S01]  /*8ef0*/  F2FP.BF16.F32.PACK_AB R107, R2, R0 ;  /* 0x00000000026b723e */ /* 0x000fe200000010ff */
[C---:B------:R-:W-:Y:S01]  /*8f00*/  FFMA R10, R41.reuse, R51, R10 ;  /* 0x00000033290a7223 */ /* 0x040fe2000000000a */
[----:B------:R-:W-:Y:S01]  /*8f10*/  FMUL R15, R38, R15 ;  /* 0x0000000f260f7220 */ /* 0x000fe20000400000 */
[----:B------:R-:W-:Y:S01]  /*8f20*/  FFMA R11, R41, R50, R11 ;  /* 0x00000032290b7223 */ /* 0x000fe2000000000b */
[----:B------:R-:W-:Y:S01]  /*8f30*/  LOP3.LUT R64, R67, 0xffff0000, RZ, 0xc0, !PT ;  /* 0xffff000043407812 */ /* 0x000fe200078ec0ff */
[----:B------:R1:W-:Y:S01]  /*8f40*/  STSM.16.M88.4 [R98+0x6400], R104 ;  /* 0x0064006862007844 */ /* 0x0003e20000000200 */
[----:B------:R-:W-:Y:S01]  /*8f50*/  F2FP.BF16.F32.PACK_AB R108, R10, R3 ;  /* 0x000000030a6c723e */ /* 0x000fe200000010ff */
[C---:B------:R-:W-:Y:S01]  /*8f60*/  FFMA R15, R41.reuse, R52, R15 ;  /* 0x00000034290f7223 */ /* 0x040fe2000000000f */
[C---:B------:R-:W-:Y:S01]  /*8f70*/  FMUL R12, R38.reuse, R16 ;  /* 0x00000010260c7220 */ /* 0x040fe20000400000 */
[C---:B------:R-:W-:Y:S01]  /*8f80*/  FMUL R13, R38.reuse, R17 ;  /* 0x00000011260d7220 */ /* 0x040fe20000400000 */
[----:B------:R-:W-:Y:S01]  /*8f90*/  FMUL R14, R38, R18 ;  /* 0x00000012260e7220 */ /* 0x000fe20000400000 */
[----:B------:R-:W-:Y:S01]  /*8fa0*/  SHF.L.U32 R65, R72, 0x10, RZ ;  /* 0x0000001048417819 */ /* 0x000fe200000006ff */
[----:B------:R-:W-:Y:S01]  /*8fb0*/  FFMA R12, R41, R53, R12 ;  /* 0x00000035290c7223 */ /* 0x000fe2000000000c */
[----:B------:R-:W-:Y:S01]  /*8fc0*/  F2FP.BF16.F32.PACK_AB R109, R15, R11 ;  /* 0x0000000b0f6d723e */ /* 0x000fe200000010ff */
[C---:B------:R-:W-:Y:S01]  /*8fd0*/  FFMA R13, R41.reuse, R54, R13 ;  /* 0x00000036290d7223 */ /* 0x040fe2000000000d */
[----:B------:R-:W-:Y:S01]  /*8fe0*/  FFMA R14, R41, R55, R14 ;  /* 0x00000037290e7223 */ /* 0x000fe2000000000e */
[----:B------:R-:W-:Y:S01]  /*8ff0*/  FMUL R19, R38, R19 ;  /* 0x0000001326137220 */ /* 0x000fe20000400000 */
[----:B------:R-:W-:Y:S01]  /*9000*/  LOP3.LUT R66, R72, 0xffff0000, RZ, 0xc0, !PT ;  /* 0xffff000048427812 */ /* 0x000fe200078ec0ff */
[C---:B------:R-:W-:Y:S01]  /*9010*/  FMUL R16, R38.reuse, R20 ;  /* 0x0000001426107220 */ /* 0x040fe20000400000 */
[----:B------:R-:W-:Y:S01]  /*9020*/  F2FP.BF16.F32.PACK_AB R110, R13, R12 ;  /* 0x0000000c0d6e723e */ /* 0x000fe200000010ff */
[C---:B------:R-:W-:Y:S01]  /*9030*/  FFMA R19, R41.reuse, R56, R19 ;  /* 0x0000003829137223 */ /* 0x040fe20000000013 */
[C---:B------:R-:W-:Y:S01]  /*9040*/  FMUL R17, R38.reuse, R21 ;  /* 0x0000001526117220 */ /* 0x040fe20000400000 */
[----:B------:R-:W-:Y:S01]  /*9050*/  FFMA R16, R41, R57, R16 ;  /* 0x0000003929107223 */ /* 0x000fe20000000010 */
[----:B------:R-:W-:Y:S01]  /*9060*/  SHF.L.U32 R67, R73, 0x10, RZ ;  /* 0x0000001049437819 */ /* 0x000fe200000006ff */
[C---:B------:R-:W-:Y:S01]  /*9070*/  FMUL R18, R38.reuse, R22 ;  /* 0x0000001626127220 */ /* 0x040fe20000400000 */
[----:B------:R-:W-:Y:S01]  /*9080*/  F2FP.BF16.F32.PACK_AB R111, R19, R14 ;  /* 0x0000000e136f723e */ /* 0x000fe200000010ff */
[C---:B------:R-:W-:Y:S01]  /*9090*/  FFMA R17, R41.reuse, R58, R17 ;  /* 0x0000003a29117223 */ /* 0x040fe20000000011 */
[C---:B------:R-:W-:Y:S01]  /*90a0*/  FMUL R23, R38.reuse, R23 ;  /* 0x0000001726177220 */ /* 0x040fe20000400000 */
        /* <DEDUP_REMOVED lines=12> */
[C---:B------:R-:W-:Y:S01]  /*9170*/  FMUL R27, R38.reuse, R27 ;  /* 0x0000001b261b7220 */ /* 0x040fe20000400000 */
[C---:B------:R-:W-:Y:S01]  /*9180*/  FMUL R24, R38.reuse, R28 ;  /* 0x0000001c26187220 */ /* 0x040fe20000400000 */
[C---:B------:R-:W-:Y:S01]  /*9190*/  FMUL R25, R38.reuse, R29 ;  /* 0x0000001d26197220 */ /* 0x040fe20000400000 */
[C---:B------:R-:W-:Y:S01]  /*91a0*/  FFMA R22, R41.reuse, R63, R22 ;  /* 0x0000003f29167223 */ /* 0x040fe20000000016 */
[C---:B------:R-:W-:Y:S01]  /*91b0*/  FMUL R26, R38.reuse, R30 ;  /* 0x0000001e261a7220 */ /* 0x040fe20000400000 */
[C---:B------:R-:W-:Y:S01]  /*91c0*/  FFMA R27, R41.reuse, R64, R27 ;  /* 0x00000040291b7223 */ /* 0x040fe2000000001b */
[----:B------:R-:W-:Y:S01]  /*91d0*/  FMUL R31, R38, R31 ;  /* 0x0000001f261f7220 */ /* 0x000fe20000400000 */
[C---:B------:R-:W-:Y:S01]  /*91e0*/  FFMA R24, R41.reuse, R65, R24 ;  /* 0x0000004129187223 */ /* 0x040fe20000000018 */
[----:B------:R-:W-:Y:S01]  /*91f0*/  LOP3.LUT R70, R74, 0xffff0000, RZ, 0xc0, !PT ;  /* 0xffff00004a467812 */ /* 0x000fe200078ec0ff */
[C---:B------:R-:W-:Y:S01]  /*9200*/  FMUL R28, R38.reuse, R32 ;  /* 0x00000020261c7220 */ /* 0x040fe20000400000 */
[----:B------:R-:W-:Y:S01]  /*9210*/  FFMA R25, R41, R66, R25 ;  /* 0x0000004229197223 */ /* 0x000fe20000000019 */
[----:B------:R-:W-:Y:S01]  /*9220*/  SHF.L.U32 R71, R75, 0x10, RZ ;  /* 0x000000104b477819 */ /* 0x000fe200000006ff */
[C---:B------:R-:W-:Y:S01]  /*9230*/  FMUL R29, R38.reuse, R33 ;  /* 0x00000021261d7220 */ /* 0x040fe20000400000 */
[----:B------:R-:W-:Y:S01]  /*9240*/  FFMA R26, R41, R67, R26 ;  /* 0x00000043291a7223 */ /* 0x000fe2000000001a */
[----:B------:R-:W-:Y:S01]  /*9250*/  LOP3.LUT R72, R75, 0xffff0000, RZ, 0xc0, !PT ;  /* 0xffff00004b487812 */ /* 0x000fe200078ec0ff */
        /* <DEDUP_REMOVED lines=33> */
.L_x_129:
[----:B------:R-:W-:Y:S05]  /*9470*/  BSYNC.RECONVERGENT B0 ;  /* 0x0000000000007941 */ /* 0x000fea0003800200 */
.L_x_128:
[----:B------:R-:W-:Y:S01]  /*9480*/  BAR.SYNC.DEFER_BLOCKING 0x1, 0x80 ;  /* 0x0042000000007b1d */ /* 0x000fe20000010000 */
[----:B------:R-:W-:Y:S01]  /*9490*/  UISETP.NE.AND UP0, UPT, UR52, -0x4, UPT ;  /* 0xfffffffc3400788c */ /* 0x000fe2000bf05270 */
[----:B------:R-:W-:Y:S08]  /*94a0*/  IADD3 R0, PT, PT, R36, 0x1, RZ ;  /* 0x0000000124007810 */ /* 0x000ff00007ffe0ff */
[----:B------:R-:W-:Y:S05]  /*94b0*/  BRA.U !UP0, `(.L_x_130) ;  /* 0x0000000108287547 */ /* 0x000fea000b800000 */
[----:B------:R-:W-:Y:S01]  /*94c0*/  ISETP.NE.AND P0, PT, R96, RZ, PT ;  /* 0x000000ff6000720c */ /* 0x000fe20003f05270 */
[----:B------:R-:W-:Y:S01]  /*94d0*/  IMAD.U32 R3, RZ, RZ, UR46 ;  /* 0x0000002eff037e24 */ /* 0x000fe2000f8e00ff */
[----:B------:R-:W-:Y:S01]  /*94e0*/  UIADD3 UR4, UPT, UPT, UR46, 0x1, URZ ;  /* 0x000000012e047890 */ /* 0x000fe2000fffe0ff */
[----:B------:R-:W-:Y:S03]  /*94f0*/  IMAD.U32 R2, RZ, RZ, UR47 ;  /* 0x0000002fff027e24 */ /* 0x000fe6000f8e00ff */
[----:B------:R-:W-:Y:S04]  /*9500*/  UISETP.NE.AND UP0, UPT, UR4, 0x4, UPT ;  /* 0x000000040400788c */ /* 0x000fe8000bf05270 */
[----:B------:R-:W-:Y:S03]  /*9510*/  USEL UR46, UR4, URZ, UP0 ;  /* 0x000000ff042e7287 */ /* 0x000fe60008000000 */
[----:B------:R-:W-:Y:S05]  /*9520*/  @P0 LEA R3, R3, UR44, 0x3 ;  /* 0x0000002c03030c11 */ /* 0x000fea000f8e18ff */
[----:B------:R-:W-:Y:S05]  /*9530*/  @P0 VIADD R3, R3, 0x40 ;  /* 0x0000004003030836 */ /* 0x000fea0000000000 */
[----:B------:R-:W-:Y:S04]  /*9540*/  @P0 PRMT R2, R2, 0x654, R3 ;  /* 0x0000065402020816 */ /* 0x000fe80000000003 */
[----:B------:R2:W-:Y:S03]  /*9550*/  @P0 SYNCS.ARRIVE.TRANS64.RED.A1T0 RZ, [R2+URZ], RZ ;  /* 0x000000ff02ff09a7 */ /* 0x0005e600081004ff */
.L_x_130:
[----:B------:R-:W-:Y:S01]  /*9560*/  R2UR UR4, R83 ;  /* 0x00000000530472ca */ /* 0x000fe200000e0000 */
[----:B------:R-:W-:Y:S01]  /*9570*/  UISETP.NE.AND UP0, UPT, UR62, URZ, UPT ;  /* 0x000000ff3e00728c */ /* 0x000fe2000bf05270 */
[----:B------:R-:W-:Y:S01]  /*9580*/  ISETP.NE.AND P0, PT, R87, 0x2, PT ;  /* 0x000000025700780c */ /* 0x000fe20003f05270 */
[----:B------:R-:W-:Y:S01]  /*9590*/  UIADD3 UR28, UPT, UPT, UR37, UR63, URZ ;  /* 0x0000003f251c7290 */ /* 0x000fe2000fffe0ff */
[----:B------:R-:W-:Y:S01]  /*95a0*/  ISETP.NE.AND P1, PT, R0, 0x4, PT ;  /* 0x000000040000780c */ /* 0x000fe20003f25270 */
[----:B------:R-:W-:Y:S01]  /*95b0*/  UIADD3 UR52, UPT, UPT, UR52, 0x4, URZ ;  /* 0x0000000434347890 */ /* 0x000fe2000fffe0ff */
[----:B------:R-:W-:Y:S01]  /*95c0*/  SEL R3, RZ, 0x1, P0 ;  /* 0x00000001ff037807 */ /* 0x000fe20000000000 */
[----:B------:R-:W-:Y:S01]  /*95d0*/  UMOV UR36, UR61 ;  /* 0x0000003d00247c82 */ /* 0x000fe20008000000 */
[----:B--2---:R-:W-:Y:S02]  /*95e0*/  SEL R2, RZ, 0x1, P1 ;  /* 0x00000001ff027807 */ /* 0x004fe40000800000 */
[----:B------:R-:W-:Y:S02]  /*95f0*/  LOP3.LUT R88, R88, R3, RZ, 0x3c, !PT ;  /* 0x0000000358587212 */ /* 0x000fe400078e3cff */
[----:B------:R-:W-:Y:S01]  /*9600*/  LOP3.LUT R89, R89, R2, RZ, 0x3c, !PT ;  /* 0x0000000259597212 */ /* 0x000fe200078e3cff */
[----:B------:R-:W-:Y:S01]  /*9610*/  UIADD3 UR24, UPT, UPT, UR38, UR4, URZ ;  /* 0x0000000426187290 */ /* 0x000fe2000fffe0ff */
[----:B------:R-:W-:Y:S02]  /*9620*/  SEL R87, R87, RZ, P0 ;  /* 0x000000ff57577207 */ /* 0x000fe40000000000 */
[----:B------:R-:W-:Y:S01]  /*9630*/  SEL R36, R0, RZ, P1 ;  /* 0x000000ff00247207 */ /* 0x000fe20000800000 */
[----:B------:R-:W-:Y:S08]  /*9640*/  BRA.U UP0, `(.L_x_131) ;  /* 0xffffffbd00907547 */ /* 0x000ff0000b83ffff */
[----:B------:R-:W-:-:S13]  /*9650*/  R2UR UR4, R84 ;  /* 0x00000000540472ca */ /* 0x000fda00000e0000 */
[----:B------:R-:W-:-:S09]  /*9660*/  UISETP.NE.AND UP0, UPT, UR4, URZ, UPT ;  /* 0x000000ff0400728c */ /* 0x000fd2000bf05270 */
[----:B------:R-:W-:Y:S05]  /*9670*/  BRA.U !UP0, `(.L_x_132) ;  /* 0x0000000108487547 */ /* 0x000fea000b800000 */
[----:B------:R-:W2:Y:S02]  /*9680*/  LDCU.64 UR4, c[0x0][0x890] ;  /* 0x00011200ff0477ac */ /* 0x000ea40008000a00 */
[----:B--2---:R-:W-:-:S04]  /*9690*/  UISETP.NE.U32.AND UP0, UPT, UR4, URZ, UPT ;  /* 0x000000ff0400728c */ /* 0x004fc8000bf05070 */
[----:B------:R-:W-:-:S09]  /*96a0*/  UISETP.NE.AND.EX UP0, UPT, UR5, URZ, UPT, UP0 ;  /* 0x000000ff0500728c */ /* 0x000fd2000bf05300 */
[----:B------:R-:W-:Y:S05]  /*96b0*/  BRA.U UP0, `(.L_x_133) ;  /* 0x00000001000c7547 */ /* 0x000fea000b800000 */
[----:B------:R-:W-:-:S13]  /*96c0*/  FSETP.NEU.AND P0, PT, R41, RZ, PT ;  /* 0x000000ff2900720b */ /* 0x000fda0003f0d000 */
[----:B------:R-:W-:Y:S05]  /*96d0*/  @!P0 EXIT ;  /* 0x000000000000894d */ /* 0x000fea0003800000 */
[----:B------:R-:W-:Y:S05]  /*96e0*/  BRA `(.L_x_132) ;  /* 0x00000000002c7947 */ /* 0x000fea0003800000 */
.L_x_133:
[----:B------:R-:W-:Y:S01]  /*96f0*/  ISETP.NE.AND P0, PT, R86, RZ, PT ;  /* 0x000000ff5600720c */ /* 0x000fe20003f05270 */
[----:B------:R-:W-:-:S12]  /*9700*/  BSSY.RECONVERGENT B0, `(.L_x_132) ;  /* 0x0000009000007945 */ /* 0x000fd80003800200 */
[----:B------:R-:W-:Y:S05]  /*9710*/  @P0 BRA `(.L_x_134) ;  /* 0x0000000000140947 */ /* 0x000fea0003800000 */
[----:B------:R-:W2:Y:S02]  /*9720*/  LDCU.64 UR4, c[0x0][0x888] ;  /* 0x00011100ff0477ac */ /* 0x000ea40008000a00 */
[----:B--2---:R-:W-:-:S04]  /*9730*/  ISETP.NE.U32.AND P0, PT, RZ, UR4, PT ;  /* 0x00000004ff007c0c */ /* 0x004fc8000bf05070 */
[----:B------:R-:W-:-:S13]  /*9740*/  ISETP.NE.AND.EX P0, PT, RZ, UR5, PT, P0 ;  /* 0x00000005ff007c0c */ /* 0x000fda000bf05300 */
[----:B------:R-:W-:Y:S05]  /*9750*/  @!P0 EXIT ;  /* 0x000000000000894d */ /* 0x000fea0003800000 */
[----:B------:R-:W-:Y:S05]  /*9760*/  BRA `(.L_x_135) ;  /* 0x0000000000087947 */ /* 0x000fea0003800000 */
.L_x_134:
[----:B------:R-:W-:-:S13]  /*9770*/  FSETP.NEU.AND P0, PT, R41, RZ, PT ;  /* 0x000000ff2900720b */ /* 0x000fda0003f0d000 */
[----:B------:R-:W-:Y:S05]  /*9780*/  @!P0 EXIT ;  /* 0x000000000000894d */ /* 0x000fea0003800000 */
.L_x_135:
[----:B------:R-:W-:Y:S05]  /*9790*/  BSYNC.RECONVERGENT B0 ;  /* 0x0000000000007941 */ /* 0x000fea0003800200 */
.L_x_132:
[----:B------:R-:W-:Y:S01]  /*97a0*/  ULEA UR4, UR46, UR44, 0x3 ;  /* 0x0000002c2e047291 */ /* 0x000fe2000f8e18ff */
[----:B------:R-:W-:-:S04]  /*97b0*/  DEPBAR.LE SB0, 0x0 ;  /* 0x000080000000791a */ /* 0x000fc80000000000 */
[----:B------:R-:W-:-:S04]  /*97c0*/  UIADD3 UR4, UPT, UPT, UR4, 0x40, URZ ;  /* 0x0000004004047890 */ /* 0x000fc8000fffe0ff */
[----:B------:R-:W-:-:S09]  /*97d0*/  UPRMT UR4, UR47, 0x654, UR4 ;  /* 0x000006542f047896 */ /* 0x000fd20008000004 */
[----:B------:R-:W-:Y:S01]  /*97e0*/  SYNCS.ARRIVE.TRANS64.RED.A1T0 RZ, [UR4], RZ ;  /* 0x000000ffffff79a7 */ /* 0x000fe20008100404 */
[----:B------:R-:W-:Y:S05]  /*97f0*/  EXIT ;  /* 0x000000000000794d */ /* 0x000fea0003800000 */
.L_x_24:
[----:B---3--:R3:W4:Y:S02]  /*9800*/  SYNCS.PHASECHK.TRANS64.TRYWAIT P0, [R3+URZ+0xe0], R2 ;  /* 0x0000e002030075a7 */ /* 0x00872400080011ff */
[----:B----4-:R-:W-:Y:S05]  /*9810*/  @!P0 NANOSLEEP.SYNCS 0x989680 ;  /* 0x009896800000895d */ /* 0x010fea0003900000 */
[----:B------:R-:W4:Y:S02]  /*9820*/  @!P0 SYNCS.PHASECHK.TRANS64 P0, [R3+URZ+0xe0], R2 ;  /* 0x0000e002030085a7 */ /* 0x000f2400080010ff */
[----:B----4-:R-:W-:Y:S05]  /*9830*/  @!P0 BRA `(.L_x_24) ;  /* 0xfffffffc00f08947 */ /* 0x010fea000383ffff */
[----:B------:R-:W-:Y:S05]  /*9840*/  BRA `(.L_x_136) ;  /* 0xffffff7c00f87947 */ /* 0x000fea000383ffff */
.L_x_27:
[----:B--2---:R-:W-:-:S07]  /*9850*/  MOV R0, UR33 ;  /* 0x0000002100007c02 */ /* 0x004fce0008000f00 */
.L_x_137:
[----:B--2---:R2:W3:Y:S02]  /*9860*/  SYNCS.PHASECHK.TRANS64.TRYWAIT P0, [R0+URZ+0x10], R3 ;  /* 0x00001003000075a7 */ /* 0x0044e400080011ff */
[----:B---3--:R-:W-:Y:S05]  /*9870*/  @!P0 NANOSLEEP.SYNCS 0x989680 ;  /* 0x009896800000895d */ /* 0x008fea0003900000 */
[----:B------:R-:W3:Y:S02]  /*9880*/  @!P0 SYNCS.PHASECHK.TRANS64 P0, [R0+URZ+0x10], R3 ;  /* 0x00001003000085a7 */ /* 0x000ee400080010ff */
[----:B---3--:R-:W-:Y:S05]  /*9890*/  @!P0 BRA `(.L_x_137) ;  /* 0xfffffffc00f08947 */ /* 0x008fea000383ffff */
[----:B------:R-:W-:Y:S05]  /*98a0*/  BRA `(.L_x_26) ;  /* 0xffffff8000407947 */ /* 0x000fea000383ffff */
.L_x_34:
[----:B-1----:R-:W-:-:S07]  /*98b0*/  MOV R0, UR33 ;  /* 0x0000002100007c02 */ /* 0x002fce0008000f00 */
.L_x_138:
[----:B-1----:R1:W2:Y:S02]  /*98c0*/  SYNCS.PHASECHK.TRANS64.TRYWAIT P0, [R0+URZ+0x10], R3 ;  /* 0x00001003000075a7 */ /* 0x0022a400080011ff */
[----:B--2---:R-:W-:Y:S05]  /*98d0*/  @!P0 NANOSLEEP.SYNCS 0x989680 ;  /* 0x009896800000895d */ /* 0x004fea0003900000 */
[----:B------:R-:W2:Y:S02]  /*98e0*/  @!P0 SYNCS.PHASECHK.TRANS64 P0, [R0+URZ+0x10], R3 ;  /* 0x00001003000085a7 */ /* 0x000ea400080010ff */
[----:B--2---:R-:W-:Y:S05]  /*98f0*/  @!P0 BRA `(.L_x_138) ;  /* 0xfffffffc00f08947 */ /* 0x004fea000383ffff */
[----:B------:R-:W-:Y:S05]  /*9900*/  BRA `(.L_x_33) ;  /* 0xffffff8400307947 */ /* 0x000fea000383ffff */
.L_x_39:
[----:B-1----:R1:W2:Y:S02]  /*9910*/  SYNCS.PHASECHK.TRANS64.TRYWAIT P0, [R3+URZ+0x70], R0 ;  /* 0x00007000030075a7 */ /* 0x0022a400080011ff */
[----:B--2---:R-:W-:Y:S05]  /*9920*/  @!P0 NANOSLEEP.SYNCS 0x989680 ;  /* 0x009896800000895d */ /* 0x004fea0003900000 */
[----:B------:R-:W2:Y:S02]  /*9930*/  @!P0 SYNCS.PHASECHK.TRANS64 P0, [R3+URZ+0x70], R0 ;  /* 0x00007000030085a7 */ /* 0x000ea400080010ff */
[----:B--2---:R-:W-:Y:S05]  /*9940*/  @!P0 BRA `(.L_x_39) ;  /* 0xfffffffc00f08947 */ /* 0x004fea000383ffff */
[----:B------:R-:W-:Y:S05]  /*9950*/  BRA `(.L_x_139) ;  /* 0xffffff8800007947 */ /* 0x000fea000383ffff */
.L_x_43:
[----:B-1----:R-:W-:-:S07]  /*9960*/  MOV R0, UR4 ;  /* 0x0000000400007c02 */ /* 0x002fce0008000f00 */
.L_x_140:
[----:B-1----:R1:W2:Y:S02]  /*9970*/  SYNCS.PHASECHK.TRANS64.TRYWAIT P0, [R0+URZ], R3 ;  /* 0x00000003000075a7 */ /* 0x0022a400080011ff */
[----:B--2---:R-:W-:Y:S05]  /*9980*/  @!P0 NANOSLEEP.SYNCS 0x989680 ;  /* 0x009896800000895d */ /* 0x004fea0003900000 */
[----:B------:R-:W2:Y:S02]  /*9990*/  @!P0 SYNCS.PHASECHK.TRANS64 P0, [R0+URZ], R3 ;  /* 0x00000003000085a7 */ /* 0x000ea400080010ff */
[----:B--2---:R-:W-:Y:S05]  /*99a0*/  @!P0 BRA `(.L_x_140) ;  /* 0xfffffffc00f08947 */ /* 0x004fea000383ffff */
[----:B------:R-:W-:Y:S05]  /*99b0*/  BRA `(.L_x_141) ;  /* 0xffffff8c00a87947 */ /* 0x000fea000383ffff */
.L_x_46:
[----:B--2---:R2:W3:Y:S02]  /*99c0*/  SYNCS.PHASECHK.TRANS64.TRYWAIT P0, [R2+URZ+0xd0], R5 ;  /* 0x0000d005020075a7 */ /* 0x0044e400080011ff */
[----:B---3--:R-:W-:Y:S05]  /*99d0*/  @!P0 NANOSLEEP.SYNCS 0x989680 ;  /* 0x009896800000895d */ /* 0x008fea0003900000 */
[----:B------:R-:W3:Y:S02]  /*99e0*/  @!P0 SYNCS.PHASECHK.TRANS64 P0, [R2+URZ+0xd0], R5 ;  /* 0x0000d005020085a7 */ /* 0x000ee400080010ff */
[----:B---3--:R-:W-:Y:S05]  /*99f0*/  @!P0 BRA `(.L_x_46) ;  /* 0xfffffffc00f08947 */ /* 0x008fea000383ffff */
[----:B------:R-:W-:Y:S05]  /*9a00*/  BRA `(.L_x_142) ;  /* 0xffffff9000047947 */ /* 0x000fea000383ffff */
.L_x_47:
[----:B------:R-:W-:-:S07]  /*9a10*/  MOV R2, UR4 ;  /* 0x0000000400027c02 */ /* 0x000fce0008000f00 */
.L_x_143:
[----:B--2---:R2:W3:Y:S02]  /*9a20*/  SYNCS.PHASECHK.TRANS64.TRYWAIT P0, [R2+URZ+0x80], R5 ;  /* 0x00008005020075a7 */ /* 0x0044e400080011ff */
[----:B---3--:R-:W-:Y:S05]  /*9a30*/  @!P0 NANOSLEEP.SYNCS 0x989680 ;  /* 0x009896800000895d */ /* 0x008fea0003900000 */
[----:B------:R-:W3:Y:S02]  /*9a40*/  @!P0 SYNCS.PHASECHK.TRANS64 P0, [R2+URZ+0x80], R5 ;  /* 0x00008005020085a7 */ /* 0x000ee400080010ff */
[----:B---3--:R-:W-:Y:S05]  /*9a50*/  @!P0 BRA `(.L_x_143) ;  /* 0xfffffffc00f08947 */ /* 0x008fea000383ffff */
[----:B------:R-:W-:Y:S05]  /*9a60*/  BRA `(.L_x_144) ;  /* 0xffffff9000147947 */ /* 0x000fea000383ffff */
.L_x_48:
[----:B--2---:R2:W3:Y:S02]  /*9a70*/  SYNCS.PHASECHK.TRANS64.TRYWAIT P1, [R2+URZ+0x70], R5 ;  /* 0x00007005020075a7 */ /* 0x0044e400080211ff */
[----:B---3--:R-:W-:Y:S05]  /*9a80*/  @!P1 NANOSLEEP.SYNCS 0x989680 ;  /* 0x009896800000995d */ /* 0x008fea0003900000 */
[----:B------:R-:W3:Y:S02]  /*9a90*/  @!P1 SYNCS.PHASECHK.TRANS64 P1, [R2+URZ+0x70], R5 ;  /* 0x00007005020095a7 */ /* 0x000ee400080210ff */
[----:B---3--:R-:W-:Y:S05]  /*9aa0*/  @!P1 BRA `(.L_x_48) ;  /* 0xfffffffc00f09947 */ /* 0x008fea000383ffff */
[----:B------:R-:W-:Y:S05]  /*9ab0*/  BRA `(.L_x_145) ;  /* 0xffffff9000447947 */ /* 0x000fea000383ffff */
.L_x_51:
[----:B------:R-:W-:-:S07]  /*9ac0*/  MOV R0, UR4 ;  /* 0x0000000400007c02 */ /* 0x000fce0008000f00 */
.L_x_146:
[----:B--2---:R2:W3:Y:S02]  /*9ad0*/  SYNCS.PHASECHK.TRANS64.TRYWAIT P0, [R0+URZ+0x80], R3 ;  /* 0x00008003000075a7 */ /* 0x0044e400080011ff */
[----:B---3--:R-:W-:Y:S05]  /*9ae0*/  @!P0 NANOSLEEP.SYNCS 0x989680 ;  /* 0x009896800000895d */ /* 0x008fea0003900000 */
[----:B------:R-:W3:Y:S02]  /*9af0*/  @!P0 SYNCS.PHASECHK.TRANS64 P0, [R0+URZ+0x80], R3 ;  /* 0x00008003000085a7 */ /* 0x000ee400080010ff */
[----:B---3--:R-:W-:Y:S05]  /*9b00*/  @!P0 BRA `(.L_x_146) ;  /* 0xfffffffc00f08947 */ /* 0x008fea000383ffff */
[----:B------:R-:W-:Y:S05]  /*9b10*/  BRA `(.L_x_50) ;  /* 0xffffff9000987947 */ /* 0x000fea000383ffff */
.L_x_58:
[----:B-1----:R1:W2:Y:S02]  /*9b20*/  SYNCS.PHASECHK.TRANS64.TRYWAIT P1, [R0+URZ+0x70], R5 ;  /* 0x00007005000075a7 */ /* 0x0022a400080211ff */
[----:B--2---:R-:W-:Y:S05]  /*9b30*/  @!P1 NANOSLEEP.SYNCS 0x989680 ;  /* 0x009896800000995d */ /* 0x004fea0003900000 */
[----:B------:R-:W2:Y:S02]  /*9b40*/  @!P1 SYNCS.PHASECHK.TRANS64 P1, [R0+URZ+0x70], R5 ;  /* 0x00007005000095a7 */ /* 0x000ea400080210ff */
[----:B--2---:R-:W-:Y:S05]  /*9b50*/  @!P1 BRA `(.L_x_58) ;  /* 0xfffffffc00f09947 */ /* 0x004fea000383ffff */
[----:B------:R-:W-:Y:S05]  /*9b60*/  BRA `(.L_x_147) ;  /* 0xffffff98002c7947 */ /* 0x000fea000383ffff */
.L_x_59:
[----:B------:R-:W-:-:S07]  /*9b70*/  MOV R3, UR46 ;  /* 0x0000002e00037c02 */ /* 0x000fce0008000f00 */
.L_x_148:
[----:B-1----:R1:W2:Y:S02]  /*9b80*/  SYNCS.PHASECHK.TRANS64.TRYWAIT P0, [R3+URZ+0xb0], R0 ;  /* 0x0000b000030075a7 */ /* 0x0022a400080011ff */
[----:B--2---:R-:W-:Y:S05]  /*9b90*/  @!P0 NANOSLEEP.SYNCS 0x989680 ;  /* 0x009896800000895d */ /* 0x004fea0003900000 */
[----:B------:R-:W2:Y:S02]  /*9ba0*/  @!P0 SYNCS.PHASECHK.TRANS64 P0, [R3+URZ+0xb0], R0 ;  /* 0x0000b000030085a7 */ /* 0x000ea400080010ff */
[----:B--2---:R-:W-:Y:S05]  /*9bb0*/  @!P0 BRA `(.L_x_148) ;  /* 0xfffffffc00f08947 */ /* 0x004fea000383ffff */
[----:B------:R-:W-:Y:S05]  /*9bc0*/  BRA `(.L_x_149) ;  /* 0xffffff98007c7947 */ /* 0x000fea000383ffff */
.L_x_62:
[----:B------:R-:W-:Y:S07]  /*9bd0*/  MOV R0, UR7 ;  /* 0x0000000700007c02 */ /* 0x000fee0008000f00 */
.L_x_150:
[----:B-1----:R1:W2:Y:S02]  /*9be0*/  SYNCS.PHASECHK.TRANS64.TRYWAIT P0, [R0+URZ], R3 ;  /* 0x00000003000075a7 */ /* 0x0022a400080011ff */
[----:B--2---:R-:W-:Y:S05]  /*9bf0*/  @!P0 NANOSLEEP.SYNCS 0x989680 ;  /* 0x009896800000895d */ /* 0x004fea0003900000 */
[----:B------:R-:W2:Y:S02]  /*9c00*/  @!P0 SYNCS.PHASECHK.TRANS64 P0, [R0+URZ], R3 ;  /* 0x00000003000085a7 */ /* 0x000ea400080010ff */
[----:B--2---:R-:W-:Y:S05]  /*9c10*/  @!P0 BRA `(.L_x_150) ;  /* 0xfffffffc00f08947 */ /* 0x004fea000383ffff */
[----:B------:R-:W-:Y:S05]  /*9c20*/  BRA `(.L_x_61) ;  /* 0xffffff9800987947 */ /* 0x000fea000383ffff */
.L_x_65:
[----:B------:R-:W-:-:S07]  /*9c30*/  MOV R0, UR4 ;  /* 0x0000000400007c02 */ /* 0x000fce0008000f00 */
.L_x_151:
[----:B--2---:R2:W4:Y:S02]  /*9c40*/  SYNCS.PHASECHK.TRANS64.TRYWAIT P0, [R0+URZ], R3 ;  /* 0x00000003000075a7 */ /* 0x00452400080011ff */
[----:B----4-:R-:W-:Y:S05]  /*9c50*/  @!P0 NANOSLEEP.SYNCS 0x989680 ;  /* 0x009896800000895d */ /* 0x010fea0003900000 */
[----:B------:R-:W4:Y:S02]  /*9c60*/  @!P0 SYNCS.PHASECHK.TRANS64 P0, [R0+URZ], R3 ;  /* 0x00000003000085a7 */ /* 0x000f2400080010ff */
[----:B----4-:R-:W-:Y:S05]  /*9c70*/  @!P0 BRA `(.L_x_151) ;  /* 0xfffffffc00f08947 */ /* 0x010fea000383ffff */
[----:B------:R-:W-:Y:S05]  /*9c80*/  BRA `(.L_x_152) ;  /* 0xffffff9c00c47947 */ /* 0x000fea000383ffff */
.L_x_66:
[----:B------:R-:W-:-:S07]  /*9c90*/  MOV R0, UR5 ;  /* 0x0000000500007c02 */ /* 0x000fce0008000f00 */
.L_x_153:
[----:B-1----:R1:W2:Y:S02]  /*9ca0*/  SYNCS.PHASECHK.TRANS64.TRYWAIT P0, [R0+URZ], R3 ;  /* 0x00000003000075a7 */ /* 0x0022a400080011ff */
[----:B--2---:R-:W-:Y:S05]  /*9cb0*/  @!P0 NANOSLEEP.SYNCS 0x989680 ;  /* 0x009896800000895d */ /* 0x004fea0003900000 */
[----:B------:R-:W2:Y:S02]  /*9cc0*/  @!P0 SYNCS.PHASECHK.TRANS64 P0, [R0+URZ], R3 ;  /* 0x00000003000085a7 */ /* 0x000ea400080010ff */
[----:B--2---:R-:W-:Y:S05]  /*9cd0*/  @!P0 BRA `(.L_x_153) ;  /* 0xfffffffc00f08947 */ /* 0x004fea000383ffff */
[----:B------:R-:W-:Y:S05]  /*9ce0*/  BRA `(.L_x_154) ;  /* 0xffffff9c00d07947 */ /* 0x000fea000383ffff */
.L_x_67:
[----:B------:R-:W-:-:S07]  /*9cf0*/  MOV R0, UR5 ;  /* 0x0000000500007c02 */ /* 0x000fce0008000f00 */
.L_x_155:
[----:B-1----:R1:W2:Y:S02]  /*9d00*/  SYNCS.PHASECHK.TRANS64.TRYWAIT P0, [R0+URZ], R3 ;  /* 0x00000003000075a7 */ /* 0x0022a400080011ff */
[----:B--2---:R-:W-:Y:S05]  /*9d10*/  @!P0 NANOSLEEP.SYNCS 0x989680 ;  /* 0x009896800000895d */ /* 0x004fea0003900000 */
[----:B------:R-:W2:Y:S02]  /*9d20*/  @!P0 SYNCS.PHASECHK.TRANS64 P0, [R0+URZ], R3 ;  /* 0x00000003000085a7 */ /* 0x000ea400080010ff */
[----:B--2---:R-:W-:Y:S05]  /*9d30*/  @!P0 BRA `(.L_x_155) ;  /* 0xfffffffc00f08947 */ /* 0x004fea000383ffff */
[----:B------:R-:W-:Y:S05]  /*9d40*/  BRA `(.L_x_156) ;  /* 0xffffff9c00dc7947 */ /* 0x000fea000383ffff */
.L_x_68:
[----:B------:R-:W-:-:S07]  /*9d50*/  MOV R0, UR4 ;  /* 0x0000000400007c02 */ /* 0x000fce0008000f00 */
.L_x_157:
[----:B-1----:R1:W2:Y:S02]  /*9d60*/  SYNCS.PHASECHK.TRANS64.TRYWAIT P0, [R0+URZ], R3 ;  /* 0x00000003000075a7 */ /* 0x0022a400080011ff */
[----:B--2---:R-:W-:Y:S05]  /*9d70*/  @!P0 NANOSLEEP.SYNCS 0x989680 ;  /* 0x009896800000895d */ /* 0x004fea0003900000 */
[----:B------:R-:W2:Y:S02]  /*9d80*/  @!P0 SYNCS.PHASECHK.TRANS64 P0, [R0+URZ], R3 ;  /* 0x00000003000085a7 */ /* 0x000ea400080010ff */
[----:B--2---:R-:W-:Y:S05]  /*9d90*/  @!P0 BRA `(.L_x_157) ;  /* 0xfffffffc00f08947 */ /* 0x004fea000383ffff */
[----:B------:R-:W-:Y:S05]  /*9da0*/  BRA `(.L_x_158) ;  /* 0xffffff9c00e87947 */ /* 0x000fea000383ffff */
.L_x_73:
[----:B--2---:R2:W3:Y:S02]  /*9db0*/  SYNCS.PHASECHK.TRANS64.TRYWAIT P0, [R8+URZ+0x70], R5 ;  /* 0x00007005080075a7 */ /* 0x0044e400080011ff */
[----:B---3--:R-:W-:Y:S05]  /*9dc0*/  @!P0 NANOSLEEP.SYNCS 0x989680 ;  /* 0x009896800000895d */ /* 0x008fea0003900000 */
[----:B------:R-:W3:Y:S02]  /*9dd0*/  @!P0 SYNCS.PHASECHK.TRANS64 P0, [R8+URZ+0x70], R5 ;  /* 0x00007005080085a7 */ /* 0x000ee400080010ff */
[----:B---3--:R-:W-:Y:S05]  /*9de0*/  @!P0 BRA `(.L_x_73) ;  /* 0xfffffffc00f08947 */ /* 0x008fea000383ffff */
[----:B------:R-:W-:Y:S05]  /*9df0*/  BRA `(.L_x_159) ;  /* 0xffffffa4001c7947 */ /* 0x000fea000383ffff */
.L_x_76:
[----:B------:R-:W-:Y:S07]  /*9e00*/  MOV R0, UR21 ;  /* 0x0000001500007c02 */ /* 0x000fee0008000f00 */
.L_x_160:
[----:B--2---:R2:W3:Y:S02]  /*9e10*/  SYNCS.PHASECHK.TRANS64.TRYWAIT P1, [R0+URZ+0x68], R5 ;  /* 0x00006805000075a7 */ /* 0x0044e400080211ff */
[----:B---3--:R-:W-:Y:S05]  /*9e20*/  @!P1 NANOSLEEP.SYNCS 0x989680 ;  /* 0x009896800000995d */ /* 0x008fea0003900000 */
[----:B------:R-:W3:Y:S02]  /*9e30*/  @!P1 SYNCS.PHASECHK.TRANS64 P1, [R0+URZ+0x68], R5 ;  /* 0x00006805000095a7 */ /* 0x000ee400080210ff */
[----:B---3--:R-:W-:Y:S05]  /*9e40*/  @!P1 BRA `(.L_x_160) ;  /* 0xfffffffc00f09947 */ /* 0x008fea000383ffff */
[----:B------:R-:W-:Y:S05]  /*9e50*/  BRA `(.L_x_75) ;  /* 0xffffffa800987947 */ /* 0x000fea000383ffff */
.L_x_79:
[----:B--2---:R-:W-:Y:S07]  /*9e60*/  MOV R5, UR21 ;  /* 0x0000001500057c02 */ /* 0x004fee0008000f00 */
.L_x_161:
[----:B--2---:R2:W3:Y:S02]  /*9e70*/  SYNCS.PHASECHK.TRANS64.TRYWAIT P0, [R5+URZ+0x40], R4 ;  /* 0x00004004050075a7 */ /* 0x0044e400080011ff */
[----:B---3--:R-:W-:Y:S05]  /*9e80*/  @!P0 NANOSLEEP.SYNCS 0x989680 ;  /* 0x009896800000895d */ /* 0x008fea0003900000 */
[----:B------:R-:W3:Y:S02]  /*9e90*/  @!P0 SYNCS.PHASECHK.TRANS64 P0, [R5+URZ+0x40], R4 ;  /* 0x00004004050085a7 */ /* 0x000ee400080010ff */
[----:B---3--:R-:W-:Y:S05]  /*9ea0*/  @!P0 BRA `(.L_x_161) ;  /* 0xfffffffc00f08947 */ /* 0x008fea000383ffff */
[----:B------:R-:W-:Y:S05]  /*9eb0*/  BRA `(.L_x_162) ;  /* 0xffffffa800f07947 */ /* 0x000fea000383ffff */
.L_x_80:
[----:B------:R-:W-:Y:S07]  /*9ec0*/  MOV R5, UR21 ;  /* 0x0000001500057c02 */ /* 0x000fee0008000f00 */
.L_x_163:
[----:B--2---:R2:W3:Y:S02]  /*9ed0*/  SYNCS.PHASECHK.TRANS64.TRYWAIT P0, [R5+URZ+0x48], R4 ;  /* 0x00004804050075a7 */ /* 0x0044e400080011ff */
[----:B---3--:R-:W-:Y:S05]  /*9ee0*/  @!P0 NANOSLEEP.SYNCS 0x989680 ;  /* 0x009896800000895d */ /* 0x008fea0003900000 */
[----:B------:R-:W3:Y:S02]  /*9ef0*/  @!P0 SYNCS.PHASECHK.TRANS64 P0, [R5+URZ+0x48], R4 ;  /* 0x00004804050085a7 */ /* 0x000ee400080010ff */
[----:B---3--:R-:W-:Y:S05]  /*9f00*/  @!P0 BRA `(.L_x_163) ;  /* 0xfffffffc00f08947 */ /* 0x008fea000383ffff */
[----:B------:R-:W-:Y:S05]  /*9f10*/  BRA `(.L_x_164) ;  /* 0xffffffac002c7947 */ /* 0x000fea000383ffff */
.L_x_81:
[----:B--2---:R-:W-:Y:S07]  /*9f20*/  MOV R5, UR21 ;  /* 0x0000001500057c02 */ /* 0x004fee0008000f00 */
.L_x_165:
[----:B--2---:R2:W3:Y:S02]  /*9f30*/  SYNCS.PHASECHK.TRANS64.TRYWAIT P0, [R5+URZ+0x50], R4 ;  /* 0x00005004050075a7 */ /* 0x0044e400080011ff */
[----:B---3--:R-:W-:Y:S05]  /*9f40*/  @!P0 NANOSLEEP.SYNCS 0x989680 ;  /* 0x009896800000895d */ /* 0x008fea0003900000 */
[----:B------:R-:W3:Y:S02]  /*9f50*/  @!P0 SYNCS.PHASECHK.TRANS64 P0, [R5+URZ+0x50], R4 ;  /* 0x00005004050085a7 */ /* 0x000ee400080010ff */
[----:B---3--:R-:W-:Y:S05]  /*9f60*/  @!P0 BRA `(.L_x_165) ;  /* 0xfffffffc00f08947 */ /* 0x008fea000383ffff */
[----:B------:R-:W-:Y:S05]  /*9f70*/  BRA `(.L_x_166) ;  /* 0xffffffac00747947 */ /* 0x000fea000383ffff */
.L_x_82:
[----:B--2---:R-:W-:Y:S07]  /*9f80*/  MOV R5, UR21 ;  /* 0x0000001500057c02 */ /* 0x004fee0008000f00 */
.L_x_167:
[----:B--2---:R2:W3:Y:S02]  /*9f90*/  SYNCS.PHASECHK.TRANS64.TRYWAIT P0, [R5+URZ+0x58], R4 ;  /* 0x00005804050075a7 */ /* 0x0044e400080011ff */
[----:B---3--:R-:W-:Y:S05]  /*9fa0*/  @!P0 NANOSLEEP.SYNCS 0x989680 ;  /* 0x009896800000895d */ /* 0x008fea0003900000 */
[----:B------:R-:W3:Y:S02]  /*9fb0*/  @!P0 SYNCS.PHASECHK.TRANS64 P0, [R5+URZ+0x58], R4 ;  /* 0x00005804050085a7 */ /* 0x000ee400080010ff */
[----:B---3--:R-:W-:Y:S05]  /*9fc0*/  @!P0 BRA `(.L_x_167) ;  /* 0xfffffffc00f08947 */ /* 0x008fea000383ffff */
[----:B------:R-:W-:Y:S05]  /*9fd0*/  BRA `(.L_x_168) ;  /* 0xffffffac00c07947 */ /* 0x000fea000383ffff */
.L_x_84:
[----:B------:R-:W-:-:S07]  /*9fe0*/  MOV R0, UR21 ;  /* 0x0000001500007c02 */ /* 0x000fce0008000f00 */
.L_x_169:
[----:B--2---:R2:W3:Y:S02]  /*9ff0*/  SYNCS.PHASECHK.TRANS64.TRYWAIT P0, [R0+URZ+0x40], R3 ;  /* 0x00004003000075a7 */ /* 0x0044e400080011ff */
[----:B---3--:R-:W-:Y:S05]  /*a000*/  @!P0 NANOSLEEP.SYNCS 0x989680 ;  /* 0x009896800000895d */ /* 0x008fea0003900000 */
[----:B------:R-:W3:Y:S02]  /*a010*/  @!P0 SYNCS.PHASECHK.TRANS64 P0, [R0+URZ+0x40], R3 ;  /* 0x00004003000085a7 */ /* 0x000ee400080010ff */
[----:B---3--:R-:W-:Y:S05]  /*a020*/  @!P0 BRA `(.L_x_169) ;  /* 0xfffffffc00f08947 */ /* 0x008fea000383ffff */
[----:B------:R-:W-:Y:S05]  /*a030*/  BRA `(.L_x_170) ;  /* 0xffffffb000347947 */ /* 0x000fea000383ffff */
.L_x_85:
[----:B--2---:R-:W-:-:S07]  /*a040*/  MOV R0, UR21 ;  /* 0x0000001500007c02 */ /* 0x004fce0008000f00 */
.L_x_171:
[----:B--2---:R2:W3:Y:S02]  /*a050*/  SYNCS.PHASECHK.TRANS64.TRYWAIT P0, [R0+URZ+0x48], R3 ;  /* 0x00004803000075a7 */ /* 0x0044e400080011ff */
[----:B---3--:R-:W-:Y:S05]  /*a060*/  @!P0 NANOSLEEP.SYNCS 0x989680 ;  /* 0x009896800000895d */ /* 0x008fea0003900000 */
[----:B------:R-:W3:Y:S02]  /*a070*/  @!P0 SYNCS.PHASECHK.TRANS64 P0, [R0+URZ+0x48], R3 ;  /* 0x00004803000085a7 */ /* 0x000ee400080010ff */
[----:B---3--:R-:W-:Y:S05]  /*a080*/  @!P0 BRA `(.L_x_171) ;  /* 0xfffffffc00f08947 */ /* 0x008fea000383ffff */
[----:B------:R-:W-:Y:S05]  /*a090*/  BRA `(.L_x_172) ;  /* 0xffffffb000247947 */ /* 0x000fea000383ffff */
.L_x_86:
[----:B--2---:R-:W-:-:S07]  /*a0a0*/  MOV R0, UR21 ;  /* 0x0000001500007c02 */ /* 0x004fce0008000f00 */
.L_x_173:
[----:B--2---:R2:W3:Y:S02]  /*a0b0*/  SYNCS.PHASECHK.TRANS64.TRYWAIT P0, [R0+URZ+0x50], R3 ;  /* 0x00005003000075a7 */ /* 0x0044e400080011ff */
[----:B---3--:R-:W-:Y:S05]  /*a0c0*/  @!P0 NANOSLEEP.SYNCS 0x989680 ;  /* 0x009896800000895d */ /* 0x008fea0003900000 */
[----:B------:R-:W3:Y:S02]  /*a0d0*/  @!P0 SYNCS.PHASECHK.TRANS64 P0, [R0+URZ+0x50], R3 ;  /* 0x00005003000085a7 */ /* 0x000ee400080010ff */
[----:B---3--:R-:W-:Y:S05]  /*a0e0*/  @!P0 BRA `(.L_x_173) ;  /* 0xfffffffc00f08947 */ /* 0x008fea000383ffff */
[----:B------:R-:W-:Y:S05]  /*a0f0*/  BRA `(.L_x_174) ;  /* 0xffffffb000147947 */ /* 0x000fea000383ffff */
.L_x_88:
[----:B-1----:R1:W2:Y:S02]  /*a100*/  SYNCS.PHASECHK.TRANS64.TRYWAIT P0, [R3+URZ+0x70], R0 ;  /* 0x00007000030075a7 */ /* 0x0022a400080011ff */
[----:B--2---:R-:W-:Y:S05]  /*a110*/  @!P0 NANOSLEEP.SYNCS 0x989680 ;  /* 0x009896800000895d */ /* 0x004fea0003900000 */
[----:B------:R-:W2:Y:S02]  /*a120*/  @!P0 SYNCS.PHASECHK.TRANS64 P0, [R3+URZ+0x70], R0 ;  /* 0x00007000030085a7 */ /* 0x000ea400080010ff */
[----:B--2---:R-:W-:Y:S05]  /*a130*/  @!P0 BRA `(.L_x_88) ;  /* 0xfffffffc00f08947 */ /* 0x004fea000383ffff */
[----:B------:R-:W-:Y:S05]  /*a140*/  BRA `(.L_x_175) ;  /* 0xffffffb000e47947 */ /* 0x000fea000383ffff */
.L_x_99:
[----:B-1----:R-:W-:Y:S04]  /*a150*/  MOV R0, UR44 ;  /* 0x0000002c00007c02 */ /* 0x002fe80008000f00 */
[----:B------:R1:W2:Y:S03]  /*a160*/  SYNCS.PHASECHK.TRANS64.TRYWAIT P1, [R0+URZ+0x20], R3 ;  /* 0x00002003000075a7 */ /* 0x0002a600080211ff */
[----:B--2---:R-:W-:Y:S05]  /*a170*/  @!P1 NANOSLEEP.SYNCS 0x989680 ;  /* 0x009896800000995d */ /* 0x004fea0003900000 */
[----:B------:R-:W2:Y:S02]  /*a180*/  @!P1 SYNCS.PHASECHK.TRANS64 P1, [R0+URZ+0x20], R3 ;  /* 0x00002003000095a7 */ /* 0x000ea400080210ff */
[----:B--2---:R-:W-:Y:S05]  /*a190*/  @!P1 BRA `(.L_x_99) ;  /* 0xfffffffc00ec9947 */ /* 0x004fea000383ffff */
[----:B------:R-:W-:Y:S05]  /*a1a0*/  BRA `(.L_x_98) ;  /* 0xffffffc000847947 */ /* 0x000fea000383ffff */
.L_x_101:
[----:B-1----:R1:W4:Y:S02]  /*a1b0*/  SYNCS.PHASECHK.TRANS64.TRYWAIT P0, [R99+URZ+0x90], R2 ;  /* 0x00009002630075a7 */ /* 0x00232400080011ff */
[----:B----4-:R-:W-:Y:S05]  /*a1c0*/  @!P0 NANOSLEEP.SYNCS 0x989680 ;  /* 0x009896800000895d */ /* 0x010fea0003900000 */
[----:B------:R-:W4:Y:S02]  /*a1d0*/  @!P0 SYNCS.PHASECHK.TRANS64 P0, [R99+URZ+0x90], R2 ;  /* 0x00009002630085a7 */ /* 0x000f2400080010ff */
[----:B----4-:R-:W-:Y:S05]  /*a1e0*/  @!P0 BRA `(.L_x_101) ;  /* 0xfffffffc00f08947 */ /* 0x010fea000383ffff */
[----:B------:R-:W-:Y:S05]  /*a1f0*/  BRA `(.L_x_100) ;  /* 0xffffffc000b07947 */ /* 0x000fea000383ffff */
.L_x_110:
[----:B--2---:R2:W3:Y:S02]  /*a200*/  SYNCS.PHASECHK.TRANS64.TRYWAIT P0, [R3+URZ+0x20], R0 ;  /* 0x00002000030075a7 */ /* 0x0044e400080011ff */
[----:B---3--:R-:W-:Y:S05]  /*a210*/  @!P0 NANOSLEEP.SYNCS 0x989680 ;  /* 0x009896800000895d */ /* 0x008fea0003900000 */
[----:B------:R-:W3:Y:S02]  /*a220*/  @!P0 SYNCS.PHASECHK.TRANS64 P0, [R3+URZ+0x20], R0 ;  /* 0x00002000030085a7 */ /* 0x000ee400080010ff */
[----:B---3--:R-:W-:Y:S05]  /*a230*/  @!P0 BRA `(.L_x_110) ;  /* 0xfffffffc00f08947 */ /* 0x008fea000383ffff */
[----:B------:R-:W-:Y:S05]  /*a240*/  BRA `(.L_x_109) ;  /* 0xffffffcc00947947 */ /* 0x000fea000383ffff */
.L_x_118:
[----:B--2---:R2:W3:Y:S02]  /*a250*/  SYNCS.PHASECHK.TRANS64.TRYWAIT P0, [R102+URZ+0x20], R5 ;  /* 0x00002005660075a7 */ /* 0x0044e400080011ff */
[----:B---3--:R-:W-:Y:S05]  /*a260*/  @!P0 NANOSLEEP.SYNCS 0x989680 ;  /* 0x009896800000895d */ /* 0x008fea0003900000 */
[----:B------:R-:W3:Y:S02]  /*a270*/  @!P0 SYNCS.PHASECHK.TRANS64 P0, [R102+URZ+0x20], R5 ;  /* 0x00002005660085a7 */ /* 0x000ee400080010ff */
[----:B---3--:R-:W-:Y:S05]  /*a280*/  @!P0 BRA `(.L_x_118) ;  /* 0xfffffffc00f08947 */ /* 0x008fea000383ffff */
[----:B------:R-:W-:Y:S05]  /*a290*/  BRA `(.L_x_117) ;  /* 0xffffffd8009c7947 */ /* 0x000fea000383ffff */
.L_x_126:
[----:B--2---:R2:W3:Y:S02]  /*a2a0*/  SYNCS.PHASECHK.TRANS64.TRYWAIT P0, [R103+URZ+0x20], R0 ;  /* 0x00002000670075a7 */ /* 0x0044e400080011ff */
[----:B---3--:R-:W-:Y:S05]  /*a2b0*/  @!P0 NANOSLEEP.SYNCS 0x989680 ;  /* 0x009896800000895d */ /* 0x008fea0003900000 */
[----:B------:R-:W3:Y:S02]  /*a2c0*/  @!P0 SYNCS.PHASECHK.TRANS64 P0, [R103+URZ+0x20], R0 ;  /* 0x00002000670085a7 */ /* 0x000ee400080010ff */
[----:B---3--:R-:W-:Y:S05]  /*a2d0*/  @!P0 BRA `(.L_x_126) ;  /* 0xfffffffc00f08947 */ /* 0x008fea000383ffff */
[----:B------:R-:W-:Y:S05]  /*a2e0*/  BRA `(.L_x_125) ;  /* 0xffffffe400a47947 */ /* 0x000fea000383ffff */
        .weak           $__internal_0_$__cuda_sm10x_tcgen05_guardrail_trap_col_being_dealloced_not_returned_by_alloc
        .type           $__internal_0_$__cuda_sm10x_tcgen05_guardrail_trap_col_being_dealloced_not_returned_by_alloc,@function
        .size           $__internal_0_$__cuda_sm10x_tcgen05_guardrail_trap_col_being_dealloced_not_returned_by_alloc,($__internal_1_$__cuda_sm10x_tcgen05_guardrail_trap_phase_invalid_during_alloc - $__internal_0_$__cuda_sm10x_tcgen05_guardrail_trap_col_being_dealloced_not_returned_by_alloc)
$__internal_0_$__cuda_sm10x_tcgen05_guardrail_trap_col_being_dealloced_not_returned_by_alloc:
[----:B------:R-:W-:Y:S05]  /*a2f0*/  BPT.TRAP 0x1 ;  /* 0x000000040000795c */ /* 0x000fea0000300000 */
[----:B------:R-:W-:-:S04]  /*a300*/  HFMA2 R3, -RZ, RZ, 0, 0 ;  /* 0x00000000ff037431 */ /* 0x000fc800000001ff */
[----:B------:R-:W-:Y:S05]  /*a310*/  RET.REL.NODEC R2 `(_ZN7cutlass13device_kernelINS_4gemm6kernel13GemmUniversalIN4cute5tupleIJiiiiEEENS1_10collective13CollectiveMmaINS1_35MainloopSm100TmaUmmaWarpSpecializedILi2ELi2ELi4ENS5_IJNS4_1CILi2EEENSA_ILi1EEESC_EEEEENS5_IJNSA_ILi64EEENSA_ILi256EEENSA_ILi128EEEEEENS_10bfloat16_tENS5_IJlSC_lEEESJ_SK_NS4_8TiledMMAINS4_8MMA_AtomIJNS4_20SM100_MMA_F16BF16_SSISJ_SJ_fLi64ELi256ELNS4_4UMMA5MajorE0ELSP_0ELNSO_7ScaleInE0ELSQ_0EEEEEENS4_6LayoutINS5_IJSC_SC_SC_EEENS5_IJNSA_ILi0EEESV_SV_EEEEENS5_IJNS4_10UnderscoreESY_SY_EEEEENS4_13SM90_TMA_LOADENS4_14ComposedLayoutINS4_7SwizzleILi3ELi4ELi3EEENS4_18smem_ptr_flag_bitsILi16EEENST_INS5_IJNSA_ILi8EEESF_EEENS5_IJSF_SC_EEEEEEEvNS4_8identityENS4_23SM90_TMA_LOAD_MULTICASTES1B_vS1C_EENS_8epilogue10collective18CollectiveEpilogueINS1F_23Sm100TmaWarpSpecializedILi4ELi2ELi32ELb1ELb0EEEJSI_NS5_IJNST_ISF_SC_EES1K_EEESJ_SK_SJ_SK_NS1F_6fusion15FusionCallbacksIS1J_NS1M_17LinearCombinationISJ_fSJ_fLNS_15FloatRoundStyleE2EEESI_S1L_JEEENS4_5SM1004TMEM4LOAD26SM100_TMEM_LOAD_16dp256b8xES11_S1B_NS4_17SM75_U32x4_LDSM_NENS4_14SM90_TMA_STOREES1B_NS4_17SM90_U32x4_STSM_NENS4_39AutoVectorizingCopyWithAssumedAlignmentILi128EEEEEEvvEEEEvNT_6ParamsE) ;  /* 0xffffff5c02387950 */ /* 0x000fea0003c3ffff */
        .weak           $__internal_1_$__cuda_sm10x_tcgen05_guardrail_trap_phase_invalid_during_alloc
        .type           $__internal_1_$__cuda_sm10x_tcgen05_guardrail_trap_phase_invalid_during_alloc,@function
        .size           $__internal_1_$__cuda_sm10x_tcgen05_guardrail_trap_phase_invalid_during_alloc,($__internal_2_$__cuda_sm10x_tcgen05_guardrail_trap_unallocated_columns_being_dealloced - $__internal_1_$__cuda_sm10x_tcgen05_guardrail_trap_phase_invalid_during_alloc)
$__internal_1_$__cuda_sm10x_tcgen05_guardrail_trap_phase_invalid_during_alloc:
[----:B------:R-:W-:Y:S05]  /*a320*/  BPT.TRAP 0x1 ;  /* 0x000000040000795c */ /* 0x000fea0000300000 */
[----:B------:R-:W-:-:S04]  /*a330*/  MOV R5, 0x0 ;  /* 0x0000000000057802 */ /* 0x000fc80000000f00 */
[----:B------:R-:W-:Y:S05]  /*a340*/  RET.REL.NODEC R4 `(_ZN7cutlass13device_kernelINS_4gemm6kernel13GemmUniversalIN4cute5tupleIJiiiiEEENS1_10collective13CollectiveMmaINS1_35MainloopSm100TmaUmmaWarpSpecializedILi2ELi2ELi4ENS5_IJNS4_1CILi2EEENSA_ILi1EEESC_EEEEENS5_IJNSA_ILi64EEENSA_ILi256EEENSA_ILi128EEEEEENS_10bfloat16_tENS5_IJlSC_lEEESJ_SK_NS4_8TiledMMAINS4_8MMA_AtomIJNS4_20SM100_MMA_F16BF16_SSISJ_SJ_fLi64ELi256ELNS4_4UMMA5MajorE0ELSP_0ELNSO_7ScaleInE0ELSQ_0EEEEEENS4_6LayoutINS5_IJSC_SC_SC_EEENS5_IJNSA_ILi0EEESV_SV_EEEEENS5_IJNS4_10UnderscoreESY_SY_EEEEENS4_13SM90_TMA_LOADENS4_14ComposedLayoutINS4_7SwizzleILi3ELi4ELi3EEENS4_18smem_ptr_flag_bitsILi16EEENST_INS5_IJNSA_ILi8EEESF_EEENS5_IJSF_SC_EEEEEEEvNS4_8identityENS4_23SM90_TMA_LOAD_MULTICASTES1B_vS1C_EENS_8epilogue10collective18CollectiveEpilogueINS1F_23Sm100TmaWarpSpecializedILi4ELi2ELi32ELb1ELb0EEEJSI_NS5_IJNST_ISF_SC_EES1K_EEESJ_SK_SJ_SK_NS1F_6fusion15FusionCallbacksIS1J_NS1M_17LinearCombinationISJ_fSJ_fLNS_15FloatRoundStyleE2EEESI_S1L_JEEENS4_5SM1004TMEM4LOAD26SM100_TMEM_LOAD_16dp256b8xES11_S1B_NS4_17SM75_U32x4_LDSM_NENS4_14SM90_TMA_STOREES1B_NS4_17SM90_U32x4_STSM_NENS4_39AutoVectorizingCopyWithAssumedAlignmentILi128EEEEEEvvEEEEvNT_6ParamsE) ;  /* 0xffffff5c042c7950 */ /* 0x000fea0003c3ffff */
        .weak           $__internal_2_$__cuda_sm10x_tcgen05_guardrail_trap_unallocated_columns_being_dealloced
        .type           $__internal_2_$__cuda_sm10x_tcgen05_guardrail_trap_unallocated_columns_being_dealloced,@function
        .size           $__internal_2_$__cuda_sm10x_tcgen05_guardrail_trap_unallocated_columns_being_dealloced,(.L_x_177 - $__internal_2_$__cuda_sm10x_tcgen05_guardrail_trap_unallocated_columns_being_dealloced)
$__internal_2_$__cuda_sm10x_tcgen05_guardrail_trap_unallocated_columns_being_dealloced:
[----:B------:R-:W-:Y:S05]  /*a350*/  BPT.TRAP 0x1 ;  /* 0x000000040000795c */ /* 0x000fea0000300000 */
[----:B------:R-:W-:-:S04]  /*a360*/  HFMA2 R3, -RZ, RZ, 0, 0 ;  /* 0x00000000ff037431 */ /* 0x000fc800000001ff */
[----:B------:R-:W-:Y:S05]  /*a370*/  RET.REL.NODEC R2 `(_ZN7cutlass13device_kernelINS_4gemm6kernel13GemmUniversalIN4cute5tupleIJiiiiEEENS1_10collective13CollectiveMmaINS1_35MainloopSm100TmaUmmaWarpSpecializedILi2ELi2ELi4ENS5_IJNS4_1CILi2EEENSA_ILi1EEESC_EEEEENS5_IJNSA_ILi64EEENSA_ILi256EEENSA_ILi128EEEEEENS_10bfloat16_tENS5_IJlSC_lEEESJ_SK_NS4_8TiledMMAINS4_8MMA_AtomIJNS4_20SM100_MMA_F16BF16_SSISJ_SJ_fLi64ELi256ELNS4_4UMMA5MajorE0ELSP_0ELNSO_7ScaleInE0ELSQ_0EEEEEENS4_6LayoutINS5_IJSC_SC_SC_EEENS5_IJNSA_ILi0EEESV_SV_EEEEENS5_IJNS4_10UnderscoreESY_SY_EEEEENS4_13SM90_TMA_LOADENS4_14ComposedLayoutINS4_7SwizzleILi3ELi4ELi3EEENS4_18smem_ptr_flag_bitsILi16EEENST_INS5_IJNSA_ILi8EEESF_EEENS5_IJSF_SC_EEEEEEEvNS4_8identityENS4_23SM90_TMA_LOAD_MULTICASTES1B_vS1C_EENS_8epilogue10collective18CollectiveEpilogueINS1F_23Sm100TmaWarpSpecializedILi4ELi2ELi32ELb1ELb0EEEJSI_NS5_IJNST_ISF_SC_EES1K_EEESJ_SK_SJ_SK_NS1F_6fusion15FusionCallbacksIS1J_NS1M_17LinearCombinationISJ_fSJ_fLNS_15FloatRoundStyleE2EEESI_S1L_JEEENS4_5SM1004TMEM4LOAD26SM100_TMEM_LOAD_16dp256b8xES11_S1B_NS4_17SM75_U32x4_LDSM_NENS4_14SM90_TMA_STOREES1B_NS4_17SM90_U32x4_STSM_NENS4_39AutoVectorizingCopyWithAssumedAlignmentILi128EEEEEEvvEEEEvNT_6ParamsE) ;  /* 0xffffff5c02207950 */ /* 0x000fea0003c3ffff */
.L_x_176:
[----:B------:R-:W-:-:S00]  /*a380*/  BRA `(.L_x_176) ;  /* 0xfffffffc00fc7947 */ /* 0x000fc0000383ffff */
[----:B------:R-:W-:-:S00]  /*a390*/  NOP ;  /* 0x0000000000007918 */ /* 0x000fc00000000000 */
        /* <DEDUP_REMOVED lines=14> */
.L_x_177:


//--------------------- .nv.global.init           --------------------------
	.section	.nv.global.init,"aw",@progbits
.nv.global.init:
	.type		$str$27,@object
	.size		$str$27,($str$28 - $str$27)
$str$27:
        /*0000*/ 	.byte	0x28, 0x61, 0x64, 0x64, 0x72, 0x65, 0x73, 0x73, 0x20, 0x26, 0x20, 0x6d, 0x61, 0x73, 0x6b, 0x29
        /*0010*/ 	.byte	0x20, 0x3d, 0x3d, 0x20, 0x30, 0x00
	.type		$str$28,@object
	.size		$str$28,($str$26 - $str$28)
$str$28:
        /*0016*/ 	.byte	0x2f, 0x74, 0x6d, 0x70, 0x2f, 0x63, 0x75, 0x74, 0x6c, 0x61, 0x73, 0x73, 0x5f, 0x73, 0x77, 0x65
        /*0026*/ 	.byte	0x65, 0x70, 0x5f, 0x73, 0x72, 0x63, 0x2f, 0x69, 0x6e, 0x63, 0x6c, 0x75, 0x64, 0x65, 0x2f, 0x63
        /*0036*/ 	.byte	0x75, 0x74, 0x65, 0x2f, 0x70, 0x6f, 0x69, 0x6e, 0x74, 0x65, 0x72, 0x5f, 0x66, 0x6c, 0x61, 0x67
        /*0046*/ 	.byte	0x67, 0x65, 0x64, 0x2e, 0x68, 0x70, 0x70, 0x00
	.type		$str$26,@object
	.size		$str$26,($str$25 - $str$26)
$str$26:
        /*004e*/ 	.byte	0x2f, 0x74, 0x6d, 0x70, 0x2f, 0x63, 0x75, 0x74, 0x6c, 0x61, 0x73, 0x73, 0x5f, 0x73, 0x77, 0x65
        /*005e*/ 	.byte	0x65, 0x70, 0x5f, 0x73, 0x72, 0x63, 0x2f, 0x69, 0x6e, 0x63, 0x6c, 0x75, 0x64, 0x65, 0x2f, 0x63
        /*006e*/ 	.byte	0x75, 0x74, 0x65, 0x2f, 0x61, 0x74, 0x6f, 0x6d, 0x2f, 0x63, 0x6f, 0x70, 0x79, 0x5f, 0x74, 0x72
        /*007e*/ 	.byte	0x61, 0x69, 0x74, 0x73, 0x5f, 0x73, 0x6d, 0x31, 0x30, 0x30, 0x2e, 0x68, 0x70, 0x70, 0x00
	.type		$str$25,@object
	.size		$str$25,(__unnamed_1 - $str$25)
$str$25:
        /*008d*/ 	.byte	0x28, 0x28, 0x75, 0x69, 0x6e, 0x74, 0x33, 0x32, 0x5f, 0x74, 0x28, 0x74, 0x68, 0x72, 0x65, 0x61
        /*009d*/ 	.byte	0x64, 0x49, 0x64, 0x78, 0x2e, 0x78, 0x29, 0x20, 0x2f, 0x20, 0x33, 0x32, 0x29, 0x20, 0x25, 0x20
        /*00ad*/ 	.byte	0x34, 0x29, 0x20, 0x3d, 0x3d, 0x20, 0x28, 0x28, 0x28, 0x74, 0x6d, 0x65, 0x6d, 0x5f, 0x61, 0x64
        /*00bd*/ 	.byte	0x64, 0x72, 0x20, 0x3e, 0x3e, 0x20, 0x31, 0x36, 0x29, 0x20, 0x2f, 0x20, 0x33, 0x32, 0x29, 0x20
        /*00cd*/ 	.byte	0x25, 0x20, 0x34, 0x29, 0x00
	.type		__unnamed_1,@object
	.size		__unnamed_1,(__unnamed_2 - __unnamed_1)
__unnamed_1:
        /*00d2*/ 	.byte	0x61, 0x75, 0x74, 0x6f, 0x20, 0x63, 0x75, 0x74, 0x65, 0x3a, 0x3a, 0x61, 0x73, 0x5f, 0x70, 0x6f
        /* <DEDUP_REMOVED lines=24> */
        /*0262*/ 	.byte	0x30, 0x39, 0x36, 0x3e, 0x3e, 0x3e, 0x3e, 0x5d, 0x00
	.type		__unnamed_2,@object
	.size		__unnamed_2,(.L_2 - __unnamed_2)
__unnamed_2:
        /* <DEDUP_REMOVED lines=46> */
        /*054b*/ 	.byte	0x75, 0x74, 0x65, 0x3a, 0x3a, 0x43, 0x3c, 0x30, 0x3e, 0x3e, 0x3e, 0x3e, 0x5d, 0x00
.L_2:


//--------------------- .nv.shared._ZN7cutlass13device_kernelINS_4gemm6kernel13GemmUniversalIN4cute5tupleIJiiiiEEENS1_10collective13CollectiveMmaINS1_35MainloopSm100TmaUmmaWarpSpecializedILi2ELi2ELi4ENS5_IJNS4_1CILi2EEENSA_ILi1EEESC_EEEEENS5_IJNSA_ILi64EEENSA_ILi256EEENSA_ILi128EEEEEENS_10bfloat16_tENS5_IJlSC_lEEESJ_SK_NS4_8TiledMMAINS4_8MMA_AtomIJNS4_20SM100_MMA_F16BF16_SSISJ_SJ_fLi64ELi256ELNS4_4UMMA5MajorE0ELSP_0ELNSO_7ScaleInE0ELSQ_0EEEEEENS4_6LayoutINS5_IJSC_SC_SC_EEENS5_IJNSA_ILi0EEESV_SV_EEEEENS5_IJNS4_10UnderscoreESY_SY_EEEEENS4_13SM90_TMA_LOADENS4_14ComposedLayoutINS4_7SwizzleILi3ELi4ELi3EEENS4_18smem_ptr_flag_bitsILi16EEENST_INS5_IJNSA_ILi8EEESF_EEENS5_IJSF_SC_EEEEEEEvNS4_8identityENS4_23SM90_TMA_LOAD_MULTICASTES1B_vS1C_EENS_8epilogue10collective18CollectiveEpilogueINS1F_23Sm100TmaWarpSpecializedILi4ELi2ELi32ELb1ELb0EEEJSI_NS5_IJNST_ISF_SC_EES1K_EEESJ_SK_SJ_SK_NS1F_6fusion15FusionCallbacksIS1J_NS1M_17LinearCombinationISJ_fSJ_fLNS_15FloatRoundStyleE2EEESI_S1L_JEEENS4_5SM1004TMEM4LOAD26SM100_TMEM_LOAD_16dp256b8xES11_S1B_NS4_17SM75_U32x4_LDSM_NENS4_14SM90_TMA_STOREES1B_NS4_17SM90_U32x4_STSM_NENS4_39AutoVectorizingCopyWithAssumedAlignmentILi128EEEEEEvvEEEEvNT_6ParamsE --------------------------
	.section	.nv.shared._ZN7cutlass13device_kernelINS_4gemm6kernel13GemmUniversalIN4cute5tupleIJiiiiEEENS1_10collective13CollectiveMmaINS1_35MainloopSm100TmaUmmaWarpSpecializedILi2ELi2ELi4ENS5_IJNS4_1CILi2EEENSA_ILi1EEESC_EEEEENS5_IJNSA_ILi64EEENSA_ILi256EEENSA_ILi128EEEEEENS_10bfloat16_tENS5_IJlSC_lEEESJ_SK_NS4_8TiledMMAINS4_8MMA_AtomIJNS4_20SM100_MMA_F16BF16_SSISJ_SJ_fLi64ELi256ELNS4_4UMMA5MajorE0ELSP_0ELNSO_7ScaleInE0ELSQ_0EEEEEENS4_6LayoutINS5_IJSC_SC_SC_EEENS5_IJNSA_ILi0EEESV_SV_EEEEENS5_IJNS4_10UnderscoreESY_SY_EEEEENS4_13SM90_TMA_LOADENS4_14ComposedLayoutINS4_7SwizzleILi3ELi4ELi3EEENS4_18smem_ptr_flag_bitsILi16EEENST_INS5_IJNSA_ILi8EEESF_EEENS5_IJSF_SC_EEEEEEEvNS4_8identityENS4_23SM90_TMA_LOAD_MULTICASTES1B_vS1C_EENS_8epilogue10collective18CollectiveEpilogueINS1F_23Sm100TmaWarpSpecializedILi4ELi2ELi32ELb1ELb0EEEJSI_NS5_IJNST_ISF_SC_EES1K_EEESJ_SK_SJ_SK_NS1F_6fusion15FusionCallbacksIS1J_NS1M_17LinearCombinationISJ_fSJ_fLNS_15FloatRoundStyleE2EEESI_S1L_JEEENS4_5SM1004TMEM4LOAD26SM100_TMEM_LOAD_16dp256b8xES11_S1B_NS4_17SM75_U32x4_LDSM_NENS4_14SM90_TMA_STOREES1B_NS4_17SM90_U32x4_STSM_NENS4_39AutoVectorizingCopyWithAssumedAlignmentILi128EEEEEEvvEEEEvNT_6ParamsE,"aw",@nobits
	.sectionflags	@""
	.align	16
	.zero		1024


//--------------------- .nv.shared.reserved.0     --------------------------
	.section	.nv.shared.reserved.0,"aw",@nobits
	.weak		__nv_reservedSMEM_offset_0_alias
	.size		__nv_reservedSMEM_offset_0_alias, 0, 64
	.other		__nv_reservedSMEM_offset_0_alias,@"STO_CUDA_RESERVED_SHARED STV_DEFAULT"
__nv_reservedSMEM_offset_0_alias:
	.zero		0
.nv.shared.reserved.0:
	.zero		64
	.weak		__nv_reservedSMEM_tcgen05_partition
	.type		__nv_reservedSMEM_tcgen05_partition,@object
	.size		__nv_reservedSMEM_tcgen05_partition,(.L_0 - __nv_reservedSMEM_tcgen05_partition)
__nv_reservedSMEM_tcgen05_partition:
	.zero		32
.L_0:


//--------------------- .nv.global                --------------------------
	.section	.nv.global,"aw",@nobits
.nv.global:
	.type		_ZN39_INTERNAL_6143b290_4_k_cu_7c17b1d2_81904cute1_E,@object
	.size		_ZN39_INTERNAL_6143b290_4_k_cu_7c17b1d2_81904cute1_E,(_ZN39_INTERNAL_6143b290_4_k_cu_7c17b1d2_81904cuda3std3__45__cpo6cbeginE - _ZN39_INTERNAL_6143b290_4_k_cu_7c17b1d2_81904cute1_E)
_ZN39_INTERNAL_6143b290_4_k_cu_7c17b1d2_81904cute1_E:
	.zero		1
	.type		_ZN39_INTERNAL_6143b290_4_k_cu_7c17b1d2_81904cuda3std3__45__cpo6cbeginE,@object
	.size		_ZN39_INTERNAL_6143b290_4_k_cu_7c17b1d2_81904cuda3std3__45__cpo6cbeginE,(_ZN39_INTERNAL_6143b290_4_k_cu_7c17b1d2_81904cuda3std3__48in_placeE - _ZN39_INTERNAL_6143b290_4_k_cu_7c17b1d2_81904cuda3std3__45__cpo6cbeginE)
_ZN39_INTERNAL_6143b290_4_k_cu_7c17b1d2_81904cuda3std3__45__cpo6cbeginE:
	.zero		1
	.type		_ZN39_INTERNAL_6143b290_4_k_cu_7c17b1d2_81904cuda3std3__48in_placeE,@object
	.size		_ZN39_INTERNAL_6143b290_4_k_cu_7c17b1d2_81904cuda3std3__48in_placeE,(_ZN39_INTERNAL_6143b290_4_k_cu_7c17b1d2_81904cuda3std6ranges3__45__cpo9iter_moveE - _ZN39_INTERNAL_6143b290_4_k_cu_7c17b1d2_81904cuda3std3__48in_placeE)
_ZN39_INTERNAL_6143b290_4_k_cu_7c17b1d2_81904cuda3std3__48in_placeE:
	.zero		1
	.type		_ZN39_INTERNAL_6143b290_4_k_cu_7c17b1d2_81904cuda3std6ranges3__45__cpo9iter_moveE,@object
	.size		_ZN39_INTERNAL_6143b290_4_k_cu_7c17b1d2_81904cuda3std6ranges3__45__cpo9iter_moveE,(_ZN39_INTERNAL_6143b290_4_k_cu_7c17b1d2_81904cuda3std3__45__cpo5beginE - _ZN39_INTERNAL_6143b290_4_k_cu_7c17b1d2_81904cuda3std6ranges3__45__cpo9iter_moveE)
_ZN39_INTERNAL_6143b290_4_k_cu_7c17b1d2_81904cuda3std6ranges3__45__cpo9iter_moveE:
	.zero		1
	.type		_ZN39_INTERNAL_6143b290_4_k_cu_7c17b1d2_81904cuda3std3__45__cpo5beginE,@object
	.size		_ZN39_INTERNAL_6143b290_4_k_cu_7c17b1d2_81904cuda3std3__45__cpo5beginE,(_ZN39_INTERNAL_6143b290_4_k_cu_7c17b1d2_81904cuda3std3__441_GLOBAL__N__6143b290_4_k_cu_7c17b1d2_81906ignoreE - _ZN39_INTERNAL_6143b290_4_k_cu_7c17b1d2_81904cuda3std3__45__cpo5beginE)
_ZN39_INTERNAL_6143b290_4_k_cu_7c17b1d2_81904cuda3std3__45__cpo5beginE:
	.zero		1
	.type		_ZN39_INTERNAL_6143b290_4_k_cu_7c17b1d2_81904cuda3std3__441_GLOBAL__N__6143b290_4_k_cu_7c17b1d2_81906ignoreE,@object
	.size		_ZN39_INTERNAL_6143b290_4_k_cu_7c17b1d2_81904cuda3std3__441_GLOBAL__N__6143b290_4_k_cu_7c17b1d2_81906ignoreE,(_ZN39_INTERNAL_6143b290_4_k_cu_7c17b1d2_81904cute7productE - _ZN39_INTERNAL_6143b290_4_k_cu_7c17b1d2_81904cuda3std3__441_GLOBAL__N__6143b290_4_k_cu_7c17b1d2_81906ignoreE)
_ZN39_INTERNAL_6143b290_4_k_cu_7c17b1d2_81904cuda3std3__441_GLOBAL__N__6143b290_4_k_cu_7c17b1d2_81906ignoreE:
	.zero		1
	.type		_ZN39_INTERNAL_6143b290_4_k_cu_7c17b1d2_81904cute7productE,@object
	.size		_ZN39_INTERNAL_6143b290_4_k_cu_7c17b1d2_81904cute7productE,(_ZN39_INTERNAL_6143b290_4_k_cu_7c17b1d2_81904cuda3std3__45__cpo3endE - _ZN39_INTERNAL_6143b290_4_k_cu_7c17b1d2_81904cute7productE)
_ZN39_INTERNAL_6143b290_4_k_cu_7c17b1d2_81904cute7productE:
	.zero		1
	.type		_ZN39_INTERNAL_6143b290_4_k_cu_7c17b1d2_81904cuda3std3__45__cpo3endE,@object
	.size		_ZN39_INTERNAL_6143b290_4_k_cu_7c17b1d2_81904cuda3std3__45__cpo3endE,(_ZN39_INTERNAL_6143b290_4_k_cu_7c17b1d2_81904cuda3std3__419piecewise_constructE - _ZN39_INTERNAL_6143b290_4_k_cu_7c17b1d2_81904cuda3std3__45__cpo3endE)
_ZN39_INTERNAL_6143b290_4_k_cu_7c17b1d2_81904cuda3std3__45__cpo3endE:
	.zero		1
	.type		_ZN39_INTERNAL_6143b290_4_k_cu_7c17b1d2_81904cuda3std3__419piecewise_constructE,@object
	.size		_ZN39_INTERNAL_6143b290_4_k_cu_7c17b1d2_81904cuda3std3__419piecewise_constructE,(_ZN39_INTERNAL_6143b290_4_k_cu_7c17b1d2_81904cuda3std3__45__cpo4cendE - _ZN39_INTERNAL_6143b290_4_k_cu_7c17b1d2_81904cuda3std3__419piecewise_constructE)
_ZN39_INTERNAL_6143b290_4_k_cu_7c17b1d2_81904cuda3std3__419piecewise_constructE:
	.zero		1
	.type		_ZN39_INTERNAL_6143b290_4_k_cu_7c17b1d2_81904cuda3std3__45__cpo4cendE,@object
	.size		_ZN39_INTERNAL_6143b290_4_k_cu_7c17b1d2_81904cuda3std3__45__cpo4cendE,(_ZN39_INTERNAL_6143b290_4_k_cu_7c17b1d2_81904cuda3std6ranges3__45__cpo4swapE - _ZN39_INTERNAL_6143b290_4_k_cu_7c17b1d2_81904cuda3std3__45__cpo4cendE)
_ZN39_INTERNAL_6143b290_4_k_cu_7c17b1d2_81904cuda3std3__45__cpo4cendE:
	.zero		1
	.type		_ZN39_INTERNAL_6143b290_4_k_cu_7c17b1d2_81904cuda3std6ranges3__45__cpo4swapE,@object
	.size		_ZN39_INTERNAL_6143b290_4_k_cu_7c17b1d2_81904cuda3std6ranges3__45__cpo4swapE,(.L_10 - _ZN39_INTERNAL_6143b290_4_k_cu_7c17b1d2_81904cuda3std6ranges3__45__cpo4swapE)
_ZN39_INTERNAL_6143b290_4_k_cu_7c17b1d2_81904cuda3std6ranges3__45__cpo4swapE:
	.zero		1
.L_10:


//--------------------- .nv.constant0._ZN7cutlass13device_kernelINS_4gemm6kernel13GemmUniversalIN4cute5tupleIJiiiiEEENS1_10collective13CollectiveMmaINS1_35MainloopSm100TmaUmmaWarpSpecializedILi2ELi2ELi4ENS5_IJNS4_1CILi2EEENSA_ILi1EEESC_EEEEENS5_IJNSA_ILi64EEENSA_ILi256EEENSA_ILi128EEEEEENS_10bfloat16_tENS5_IJlSC_lEEESJ_SK_NS4_8TiledMMAINS4_8MMA_AtomIJNS4_20SM100_MMA_F16BF16_SSISJ_SJ_fLi64ELi256ELNS4_4UMMA5MajorE0ELSP_0ELNSO_7ScaleInE0ELSQ_0EEEEEENS4_6LayoutINS5_IJSC_SC_SC_EEENS5_IJNSA_ILi0EEESV_SV_EEEEENS5_IJNS4_10UnderscoreESY_SY_EEEEENS4_13SM90_TMA_LOADENS4_14ComposedLayoutINS4_7SwizzleILi3ELi4ELi3EEENS4_18smem_ptr_flag_bitsILi16EEENST_INS5_IJNSA_ILi8EEESF_EEENS5_IJSF_SC_EEEEEEEvNS4_8identityENS4_23SM90_TMA_LOAD_MULTICASTES1B_vS1C_EENS_8epilogue10collective18CollectiveEpilogueINS1F_23Sm100TmaWarpSpecializedILi4ELi2ELi32ELb1ELb0EEEJSI_NS5_IJNST_ISF_SC_EES1K_EEESJ_SK_SJ_SK_NS1F_6fusion15FusionCallbacksIS1J_NS1M_17LinearCombinationISJ_fSJ_fLNS_15FloatRoundStyleE2EEESI_S1L_JEEENS4_5SM1004TMEM4LOAD26SM100_TMEM_LOAD_16dp256b8xES11_S1B_NS4_17SM75_U32x4_LDSM_NENS4_14SM90_TMA_STOREES1B_NS4_17SM90_U32x4_STSM_NENS4_39AutoVectorizingCopyWithAssumedAlignmentILi128EEEEEEvvEEEEvNT_6ParamsE --------------------------
	.section	.nv.constant0._ZN7cutlass13device_kernelINS_4gemm6kernel13GemmUniversalIN4cute5tupleIJiiiiEEENS1_10collective13CollectiveMmaINS1_35MainloopSm100TmaUmmaWarpSpecializedILi2ELi2ELi4ENS5_IJNS4_1CILi2EEENSA_ILi1EEESC_EEEEENS5_IJNSA_ILi64EEENSA_ILi256EEENSA_ILi128EEEEEENS_10bfloat16_tENS5_IJlSC_lEEESJ_SK_NS4_8TiledMMAINS4_8MMA_AtomIJNS4_20SM100_MMA_F16BF16_SSISJ_SJ_fLi64ELi256ELNS4_4UMMA5MajorE0ELSP_0ELNSO_7ScaleInE0ELSQ_0EEEEEENS4_6LayoutINS5_IJSC_SC_SC_EEENS5_IJNSA_ILi0EEESV_SV_EEEEENS5_IJNS4_10UnderscoreESY_SY_EEEEENS4_13SM90_TMA_LOADENS4_14ComposedLayoutINS4_7SwizzleILi3ELi4ELi3EEENS4_18smem_ptr_flag_bitsILi16EEENST_INS5_IJNSA_ILi8EEESF_EEENS5_IJSF_SC_EEEEEEEvNS4_8identityENS4_23SM90_TMA_LOAD_MULTICASTES1B_vS1C_EENS_8epilogue10collective18CollectiveEpilogueINS1F_23Sm100TmaWarpSpecializedILi4ELi2ELi32ELb1ELb0EEEJSI_NS5_IJNST_ISF_SC_EES1K_EEESJ_SK_SJ_SK_NS1F_6fusion15FusionCallbacksIS1J_NS1M_17LinearCombinationISJ_fSJ_fLNS_15FloatRoundStyleE2EEESI_S1L_JEEENS4_5SM1004TMEM4LOAD26SM100_TMEM_LOAD_16dp256b8xES11_S1B_NS4_17SM75_U32x4_LDSM_NENS4_14SM90_TMA_STOREES1B_NS4_17SM90_U32x4_STSM_NENS4_39AutoVectorizingCopyWithAssumedAlignmentILi128EEEEEEvvEEEEvNT_6ParamsE,"a",@progbits
	.sectionflags	@""
	.align	4
.nv.constant0._ZN7cutlass13device_kernelINS_4gemm6kernel13GemmUniversalIN4cute5tupleIJiiiiEEENS1_10collective13CollectiveMmaINS1_35MainloopSm100TmaUmmaWarpSpecializedILi2ELi2ELi4ENS5_IJNS4_1CILi2EEENSA_ILi1EEESC_EEEEENS5_IJNSA_ILi64EEENSA_ILi256EEENSA_ILi128EEEEEENS_10bfloat16_tENS5_IJlSC_lEEESJ_SK_NS4_8TiledMMAINS4_8MMA_AtomIJNS4_20SM100_MMA_F16BF16_SSISJ_SJ_fLi64ELi256ELNS4_4UMMA5MajorE0ELSP_0ELNSO_7ScaleInE0ELSQ_0EEEEEENS4_6LayoutINS5_IJSC_SC_SC_EEENS5_IJNSA_ILi0EEESV_SV_EEEEENS5_IJNS4_10UnderscoreESY_SY_EEEEENS4_13SM90_TMA_LOADENS4_14ComposedLayoutINS4_7SwizzleILi3ELi4ELi3EEENS4_18smem_ptr_flag_bitsILi16EEENST_INS5_IJNSA_ILi8EEESF_EEENS5_IJSF_SC_EEEEEEEvNS4_8identityENS4_23SM90_TMA_LOAD_MULTICASTES1B_vS1C_EENS_8epilogue10collective18CollectiveEpilogueINS1F_23Sm100TmaWarpSpecializedILi4ELi2ELi32ELb1ELb0EEEJSI_NS5_IJNST_ISF_SC_EES1K_EEESJ_SK_SJ_SK_NS1F_6fusion15FusionCallbacksIS1J_NS1M_17LinearCombinationISJ_fSJ_fLNS_15FloatRoundStyleE2EEESI_S1L_JEEENS4_5SM1004TMEM4LOAD26SM100_TMEM_LOAD_16dp256b8xES11_S1B_NS4_17SM75_U32x4_LDSM_NENS4_14SM90_TMA_STOREES1B_NS4_17SM90_U32x4_STSM_NENS4_39AutoVectorizingCopyWithAssumedAlignmentILi128EEEEEEvvEEEEvNT_6ParamsE:
	.zero		2944


//--------------------- SYMBOLS --------------------------

	.type		.nv.reservedSmem.offset0,@object
	.size		.nv.reservedSmem.offset0,0x4
	.type		.nv.reservedSmem.cap,@object
	.size		.nv.reservedSmem.cap,0x4
	.type		__assertfail,@function
